//
// Generated by NVIDIA NVVM Compiler
//
// Compiler Build ID: CL-36424714
// Cuda compilation tools, release 13.0, V13.0.88
// Based on NVVM 20.0.0
//

.version 9.0
.target sm_100
.address_size 64

	// .globl	_Z6kernelPiS_S_ii

.visible .entry _Z6kernelPiS_S_ii(
	.param .u64 .ptr .align 1 _Z6kernelPiS_S_ii_param_0,
	.param .u64 .ptr .align 1 _Z6kernelPiS_S_ii_param_1,
	.param .u64 .ptr .align 1 _Z6kernelPiS_S_ii_param_2,
	.param .u32 _Z6kernelPiS_S_ii_param_3,
	.param .u32 _Z6kernelPiS_S_ii_param_4
)
{
	.reg .pred 	%p<84>;
	.reg .b32 	%r<234>;
	.reg .b64 	%rd<44>;

	ld.param.u64 	%rd4, [_Z6kernelPiS_S_ii_param_1];
	ld.param.u64 	%rd5, [_Z6kernelPiS_S_ii_param_2];
	ld.param.u32 	%r29, [_Z6kernelPiS_S_ii_param_3];
	ld.param.u32 	%r30, [_Z6kernelPiS_S_ii_param_4];
	setp.lt.s32 	%p1, %r30, 16;
	@%p1 bra 	$L__BB0_5;
	mov.u32 	%r32, %tid.x;
	and.b32  	%r1, %r32, 31;
	shr.s32 	%r33, %r30, 31;
	shr.u32 	%r34, %r33, 28;
	add.s32 	%r35, %r30, %r34;
	shr.s32 	%r36, %r35, 4;
	neg.s32 	%r232, %r36;
	shl.b32 	%r3, %r29, 4;
	mov.u32 	%r37, %ntid.x;
	mov.u32 	%r38, %ctaid.x;
	mad.lo.s32 	%r230, %r38, %r37, %r32;
	cvta.to.global.u64 	%rd1, %rd5;
	cvta.to.global.u64 	%rd2, %rd4;
	mov.b32 	%r231, 0;
	mul.wide.s32 	%rd9, %r29, 4;
	mov.u32 	%r233, %r231;
$L__BB0_2:
	ld.param.u64 	%rd43, [_Z6kernelPiS_S_ii_param_0];
	setp.ne.s32 	%p2, %r1, 0;
	cvta.to.global.u64 	%rd6, %rd43;
	mul.wide.s32 	%rd7, %r230, 4;
	add.s64 	%rd8, %rd6, %rd7;
	ld.global.u32 	%r39, [%rd8];
	add.s64 	%rd10, %rd8, %rd9;
	ld.global.u32 	%r40, [%rd10];
	add.s64 	%rd11, %rd10, %rd9;
	ld.global.u32 	%r41, [%rd11];
	add.s64 	%rd12, %rd11, %rd9;
	ld.global.u32 	%r42, [%rd12];
	add.s64 	%rd13, %rd12, %rd9;
	ld.global.u32 	%r43, [%rd13];
	add.s64 	%rd14, %rd13, %rd9;
	ld.global.u32 	%r44, [%rd14];
	add.s64 	%rd15, %rd14, %rd9;
	ld.global.u32 	%r45, [%rd15];
	add.s64 	%rd16, %rd15, %rd9;
	ld.global.u32 	%r46, [%rd16];
	add.s64 	%rd17, %rd16, %rd9;
	ld.global.u32 	%r47, [%rd17];
	add.s64 	%rd18, %rd17, %rd9;
	ld.global.u32 	%r48, [%rd18];
	add.s64 	%rd19, %rd18, %rd9;
	ld.global.u32 	%r49, [%rd19];
	add.s64 	%rd20, %rd19, %rd9;
	ld.global.u32 	%r50, [%rd20];
	add.s64 	%rd21, %rd20, %rd9;
	ld.global.u32 	%r51, [%rd21];
	add.s64 	%rd22, %rd21, %rd9;
	ld.global.u32 	%r52, [%rd22];
	add.s64 	%rd23, %rd22, %rd9;
	ld.global.u32 	%r53, [%rd23];
	add.s64 	%rd24, %rd23, %rd9;
	ld.global.u32 	%r54, [%rd24];
	add.s32 	%r55, %r39, %r233;
	shfl.sync.down.b32	%r56|%p3, %r55, 16, 31, -1;
	add.s32 	%r57, %r56, %r55;
	shfl.sync.down.b32	%r58|%p4, %r57, 8, 31, -1;
	add.s32 	%r59, %r57, %r58;
	shfl.sync.down.b32	%r60|%p5, %r59, 4, 31, -1;
	add.s32 	%r61, %r59, %r60;
	shfl.sync.down.b32	%r62|%p6, %r61, 2, 31, -1;
	add.s32 	%r63, %r61, %r62;
	shfl.sync.down.b32	%r64|%p7, %r63, 1, 31, -1;
	add.s32 	%r9, %r63, %r64;
	add.s32 	%r65, %r40, %r55;
	shfl.sync.down.b32	%r66|%p8, %r65, 16, 31, -1;
	add.s32 	%r67, %r66, %r65;
	shfl.sync.down.b32	%r68|%p9, %r67, 8, 31, -1;
	add.s32 	%r69, %r67, %r68;
	shfl.sync.down.b32	%r70|%p10, %r69, 4, 31, -1;
	add.s32 	%r71, %r69, %r70;
	shfl.sync.down.b32	%r72|%p11, %r71, 2, 31, -1;
	add.s32 	%r73, %r71, %r72;
	shfl.sync.down.b32	%r74|%p12, %r73, 1, 31, -1;
	add.s32 	%r10, %r73, %r74;
	add.s32 	%r75, %r41, %r65;
	shfl.sync.down.b32	%r76|%p13, %r75, 16, 31, -1;
	add.s32 	%r77, %r76, %r75;
	shfl.sync.down.b32	%r78|%p14, %r77, 8, 31, -1;
	add.s32 	%r79, %r77, %r78;
	shfl.sync.down.b32	%r80|%p15, %r79, 4, 31, -1;
	add.s32 	%r81, %r79, %r80;
	shfl.sync.down.b32	%r82|%p16, %r81, 2, 31, -1;
	add.s32 	%r83, %r81, %r82;
	shfl.sync.down.b32	%r84|%p17, %r83, 1, 31, -1;
	add.s32 	%r11, %r83, %r84;
	add.s32 	%r85, %r42, %r75;
	shfl.sync.down.b32	%r86|%p18, %r85, 16, 31, -1;
	add.s32 	%r87, %r86, %r85;
	shfl.sync.down.b32	%r88|%p19, %r87, 8, 31, -1;
	add.s32 	%r89, %r87, %r88;
	shfl.sync.down.b32	%r90|%p20, %r89, 4, 31, -1;
	add.s32 	%r91, %r89, %r90;
	shfl.sync.down.b32	%r92|%p21, %r91, 2, 31, -1;
	add.s32 	%r93, %r91, %r92;
	shfl.sync.down.b32	%r94|%p22, %r93, 1, 31, -1;
	add.s32 	%r12, %r93, %r94;
	add.s32 	%r95, %r43, %r85;
	shfl.sync.down.b32	%r96|%p23, %r95, 16, 31, -1;
	add.s32 	%r97, %r96, %r95;
	shfl.sync.down.b32	%r98|%p24, %r97, 8, 31, -1;
	add.s32 	%r99, %r97, %r98;
	shfl.sync.down.b32	%r100|%p25, %r99, 4, 31, -1;
	add.s32 	%r101, %r99, %r100;
	shfl.sync.down.b32	%r102|%p26, %r101, 2, 31, -1;
	add.s32 	%r103, %r101, %r102;
	shfl.sync.down.b32	%r104|%p27, %r103, 1, 31, -1;
	add.s32 	%r13, %r103, %r104;
	add.s32 	%r105, %r44, %r95;
	shfl.sync.down.b32	%r106|%p28, %r105, 16, 31, -1;
	add.s32 	%r107, %r106, %r105;
	shfl.sync.down.b32	%r108|%p29, %r107, 8, 31, -1;
	add.s32 	%r109, %r107, %r108;
	shfl.sync.down.b32	%r110|%p30, %r109, 4, 31, -1;
	add.s32 	%r111, %r109, %r110;
	shfl.sync.down.b32	%r112|%p31, %r111, 2, 31, -1;
	add.s32 	%r113, %r111, %r112;
	shfl.sync.down.b32	%r114|%p32, %r113, 1, 31, -1;
	add.s32 	%r14, %r113, %r114;
	add.s32 	%r115, %r45, %r105;
	shfl.sync.down.b32	%r116|%p33, %r115, 16, 31, -1;
	add.s32 	%r117, %r116, %r115;
	shfl.sync.down.b32	%r118|%p34, %r117, 8, 31, -1;
	add.s32 	%r119, %r117, %r118;
	shfl.sync.down.b32	%r120|%p35, %r119, 4, 31, -1;
	add.s32 	%r121, %r119, %r120;
	shfl.sync.down.b32	%r122|%p36, %r121, 2, 31, -1;
	add.s32 	%r123, %r121, %r122;
	shfl.sync.down.b32	%r124|%p37, %r123, 1, 31, -1;
	add.s32 	%r15, %r123, %r124;
	add.s32 	%r125, %r46, %r115;
	shfl.sync.down.b32	%r126|%p38, %r125, 16, 31, -1;
	add.s32 	%r127, %r126, %r125;
	shfl.sync.down.b32	%r128|%p39, %r127, 8, 31, -1;
	add.s32 	%r129, %r127, %r128;
	shfl.sync.down.b32	%r130|%p40, %r129, 4, 31, -1;
	add.s32 	%r131, %r129, %r130;
	shfl.sync.down.b32	%r132|%p41, %r131, 2, 31, -1;
	add.s32 	%r133, %r131, %r132;
	shfl.sync.down.b32	%r134|%p42, %r133, 1, 31, -1;
	add.s32 	%r16, %r133, %r134;
	add.s32 	%r135, %r47, %r125;
	shfl.sync.down.b32	%r136|%p43, %r135, 16, 31, -1;
	add.s32 	%r137, %r136, %r135;
	shfl.sync.down.b32	%r138|%p44, %r137, 8, 31, -1;
	add.s32 	%r139, %r137, %r138;
	shfl.sync.down.b32	%r140|%p45, %r139, 4, 31, -1;
	add.s32 	%r141, %r139, %r140;
	shfl.sync.down.b32	%r142|%p46, %r141, 2, 31, -1;
	add.s32 	%r143, %r141, %r142;
	shfl.sync.down.b32	%r144|%p47, %r143, 1, 31, -1;
	add.s32 	%r17, %r143, %r144;
	add.s32 	%r145, %r48, %r135;
	shfl.sync.down.b32	%r146|%p48, %r145, 16, 31, -1;
	add.s32 	%r147, %r146, %r145;
	shfl.sync.down.b32	%r148|%p49, %r147, 8, 31, -1;
	add.s32 	%r149, %r147, %r148;
	shfl.sync.down.b32	%r150|%p50, %r149, 4, 31, -1;
	add.s32 	%r151, %r149, %r150;
	shfl.sync.down.b32	%r152|%p51, %r151, 2, 31, -1;
	add.s32 	%r153, %r151, %r152;
	shfl.sync.down.b32	%r154|%p52, %r153, 1, 31, -1;
	add.s32 	%r18, %r153, %r154;
	add.s32 	%r155, %r49, %r145;
	shfl.sync.down.b32	%r156|%p53, %r155, 16, 31, -1;
	add.s32 	%r157, %r156, %r155;
	shfl.sync.down.b32	%r158|%p54, %r157, 8, 31, -1;
	add.s32 	%r159, %r157, %r158;
	shfl.sync.down.b32	%r160|%p55, %r159, 4, 31, -1;
	add.s32 	%r161, %r159, %r160;
	shfl.sync.down.b32	%r162|%p56, %r161, 2, 31, -1;
	add.s32 	%r163, %r161, %r162;
	shfl.sync.down.b32	%r164|%p57, %r163, 1, 31, -1;
	add.s32 	%r19, %r163, %r164;
	add.s32 	%r165, %r50, %r155;
	shfl.sync.down.b32	%r166|%p58, %r165, 16, 31, -1;
	add.s32 	%r167, %r166, %r165;
	shfl.sync.down.b32	%r168|%p59, %r167, 8, 31, -1;
	add.s32 	%r169, %r167, %r168;
	shfl.sync.down.b32	%r170|%p60, %r169, 4, 31, -1;
	add.s32 	%r171, %r169, %r170;
	shfl.sync.down.b32	%r172|%p61, %r171, 2, 31, -1;
	add.s32 	%r173, %r171, %r172;
	shfl.sync.down.b32	%r174|%p62, %r173, 1, 31, -1;
	add.s32 	%r20, %r173, %r174;
	add.s32 	%r175, %r51, %r165;
	shfl.sync.down.b32	%r176|%p63, %r175, 16, 31, -1;
	add.s32 	%r177, %r176, %r175;
	shfl.sync.down.b32	%r178|%p64, %r177, 8, 31, -1;
	add.s32 	%r179, %r177, %r178;
	shfl.sync.down.b32	%r180|%p65, %r179, 4, 31, -1;
	add.s32 	%r181, %r179, %r180;
	shfl.sync.down.b32	%r182|%p66, %r181, 2, 31, -1;
	add.s32 	%r183, %r181, %r182;
	shfl.sync.down.b32	%r184|%p67, %r183, 1, 31, -1;
	add.s32 	%r21, %r183, %r184;
	add.s32 	%r185, %r52, %r175;
	shfl.sync.down.b32	%r186|%p68, %r185, 16, 31, -1;
	add.s32 	%r187, %r186, %r185;
	shfl.sync.down.b32	%r188|%p69, %r187, 8, 31, -1;
	add.s32 	%r189, %r187, %r188;
	shfl.sync.down.b32	%r190|%p70, %r189, 4, 31, -1;
	add.s32 	%r191, %r189, %r190;
	shfl.sync.down.b32	%r192|%p71, %r191, 2, 31, -1;
	add.s32 	%r193, %r191, %r192;
	shfl.sync.down.b32	%r194|%p72, %r193, 1, 31, -1;
	add.s32 	%r22, %r193, %r194;
	add.s32 	%r195, %r53, %r185;
	shfl.sync.down.b32	%r196|%p73, %r195, 16, 31, -1;
	add.s32 	%r197, %r196, %r195;
	shfl.sync.down.b32	%r198|%p74, %r197, 8, 31, -1;
	add.s32 	%r199, %r197, %r198;
	shfl.sync.down.b32	%r200|%p75, %r199, 4, 31, -1;
	add.s32 	%r201, %r199, %r200;
	shfl.sync.down.b32	%r202|%p76, %r201, 2, 31, -1;
	add.s32 	%r203, %r201, %r202;
	shfl.sync.down.b32	%r204|%p77, %r203, 1, 31, -1;
	add.s32 	%r23, %r203, %r204;
	add.s32 	%r233, %r54, %r195;
	shfl.sync.down.b32	%r205|%p78, %r233, 16, 31, -1;
	add.s32 	%r206, %r205, %r233;
	shfl.sync.down.b32	%r207|%p79, %r206, 8, 31, -1;
	add.s32 	%r208, %r206, %r207;
	shfl.sync.down.b32	%r209|%p80, %r208, 4, 31, -1;
	add.s32 	%r210, %r208, %r209;
	shfl.sync.down.b32	%r211|%p81, %r210, 2, 31, -1;
	add.s32 	%r212, %r210, %r211;
	shfl.sync.down.b32	%r213|%p82, %r212, 1, 31, -1;
	add.s32 	%r25, %r212, %r213;
	add.s64 	%rd25, %rd2, %rd7;
	st.global.u32 	[%rd25], %r55;
	add.s64 	%rd26, %rd25, %rd9;
	st.global.u32 	[%rd26], %r65;
	add.s64 	%rd27, %rd26, %rd9;
	st.global.u32 	[%rd27], %r75;
	add.s64 	%rd28, %rd27, %rd9;
	st.global.u32 	[%rd28], %r85;
	add.s64 	%rd29, %rd28, %rd9;
	st.global.u32 	[%rd29], %r95;
	add.s64 	%rd30, %rd29, %rd9;
	st.global.u32 	[%rd30], %r105;
	add.s64 	%rd31, %rd30, %rd9;
	st.global.u32 	[%rd31], %r115;
	add.s64 	%rd32, %rd31, %rd9;
	st.global.u32 	[%rd32], %r125;
	add.s64 	%rd33, %rd32, %rd9;
	st.global.u32 	[%rd33], %r135;
	add.s64 	%rd34, %rd33, %rd9;
	st.global.u32 	[%rd34], %r145;
	add.s64 	%rd35, %rd34, %rd9;
	st.global.u32 	[%rd35], %r155;
	add.s64 	%rd36, %rd35, %rd9;
	st.global.u32 	[%rd36], %r165;
	add.s64 	%rd37, %rd36, %rd9;
	st.global.u32 	[%rd37], %r175;
	add.s64 	%rd38, %rd37, %rd9;
	st.global.u32 	[%rd38], %r185;
	add.s64 	%rd39, %rd38, %rd9;
	st.global.u32 	[%rd39], %r195;
	add.s64 	%rd40, %rd39, %rd9;
	st.global.u32 	[%rd40], %r233;
	@%p2 bra 	$L__BB0_4;
	mul.wide.u32 	%rd41, %r231, 4;
	add.s64 	%rd42, %rd1, %rd41;
	atom.global.add.u32 	%r214, [%rd42], %r9;
	atom.global.add.u32 	%r215, [%rd42+4], %r10;
	atom.global.add.u32 	%r216, [%rd42+8], %r11;
	atom.global.add.u32 	%r217, [%rd42+12], %r12;
	atom.global.add.u32 	%r218, [%rd42+16], %r13;
	atom.global.add.u32 	%r219, [%rd42+20], %r14;
	atom.global.add.u32 	%r220, [%rd42+24], %r15;
	atom.global.add.u32 	%r221, [%rd42+28], %r16;
	atom.global.add.u32 	%r222, [%rd42+32], %r17;
	atom.global.add.u32 	%r223, [%rd42+36], %r18;
	atom.global.add.u32 	%r224, [%rd42+40], %r19;
	atom.global.add.u32 	%r225, [%rd42+44], %r20;
	atom.global.add.u32 	%r226, [%rd42+48], %r21;
	atom.global.add.u32 	%r227, [%rd42+52], %r22;
	atom.global.add.u32 	%r228, [%rd42+56], %r23;
	atom.global.add.u32 	%r229, [%rd42+60], %r25;
$L__BB0_4:
	add.s32 	%r232, %r232, 1;
	setp.ne.s32 	%p83, %r232, 0;
	add.s32 	%r231, %r231, 16;
	add.s32 	%r230, %r230, %r3;
	@%p83 bra 	$L__BB0_2;
$L__BB0_5:
	ret;

}
	// .globl	_Z11kernel_8192PiS_S_
.visible .entry _Z11kernel_8192PiS_S_(
	.param .u64 .ptr .align 1 _Z11kernel_8192PiS_S__param_0,
	.param .u64 .ptr .align 1 _Z11kernel_8192PiS_S__param_1,
	.param .u64 .ptr .align 1 _Z11kernel_8192PiS_S__param_2
)
{
	.reg .pred 	%p<83>;
	.reg .b32 	%r<224>;
	.reg .b64 	%rd<16>;

	ld.param.u64 	%rd6, [_Z11kernel_8192PiS_S__param_2];
	cvta.to.global.u64 	%rd7, %rd6;
	mov.u32 	%r25, %ctaid.x;
	mov.u32 	%r26, %ntid.x;
	mov.u32 	%r27, %tid.x;
	mad.lo.s32 	%r221, %r25, %r26, %r27;
	add.s64 	%rd15, %rd7, 32;
	mov.b32 	%r222, 0;
	and.b32  	%r29, %r27, 31;
	mov.u32 	%r223, %r222;
$L__BB1_1:
	ld.param.u64 	%rd14, [_Z11kernel_8192PiS_S__param_1];
	ld.param.u64 	%rd13, [_Z11kernel_8192PiS_S__param_0];
	setp.ne.s32 	%p1, %r29, 0;
	mul.wide.s32 	%rd8, %r221, 4;
	cvta.to.global.u64 	%rd9, %rd13;
	add.s64 	%rd10, %rd9, %rd8;
	cvta.to.global.u64 	%rd11, %rd14;
	add.s64 	%rd12, %rd11, %rd8;
	ld.global.u32 	%r30, [%rd10];
	ld.global.u32 	%r31, [%rd10+32768];
	ld.global.u32 	%r32, [%rd10+65536];
	ld.global.u32 	%r33, [%rd10+98304];
	ld.global.u32 	%r34, [%rd10+131072];
	ld.global.u32 	%r35, [%rd10+163840];
	ld.global.u32 	%r36, [%rd10+196608];
	ld.global.u32 	%r37, [%rd10+229376];
	ld.global.u32 	%r38, [%rd10+262144];
	ld.global.u32 	%r39, [%rd10+294912];
	ld.global.u32 	%r40, [%rd10+327680];
	ld.global.u32 	%r41, [%rd10+360448];
	ld.global.u32 	%r42, [%rd10+393216];
	ld.global.u32 	%r43, [%rd10+425984];
	ld.global.u32 	%r44, [%rd10+458752];
	ld.global.u32 	%r45, [%rd10+491520];
	add.s32 	%r46, %r30, %r222;
	add.s32 	%r47, %r31, %r46;
	add.s32 	%r48, %r32, %r47;
	add.s32 	%r49, %r33, %r48;
	add.s32 	%r50, %r34, %r49;
	add.s32 	%r51, %r35, %r50;
	add.s32 	%r52, %r36, %r51;
	add.s32 	%r53, %r37, %r52;
	add.s32 	%r54, %r38, %r53;
	add.s32 	%r55, %r39, %r54;
	add.s32 	%r56, %r40, %r55;
	add.s32 	%r57, %r41, %r56;
	add.s32 	%r58, %r42, %r57;
	add.s32 	%r59, %r43, %r58;
	add.s32 	%r60, %r44, %r59;
	add.s32 	%r222, %r45, %r60;
	shfl.sync.down.b32	%r61|%p2, %r46, 16, 31, -1;
	add.s32 	%r62, %r61, %r46;
	shfl.sync.down.b32	%r63|%p3, %r62, 8, 31, -1;
	add.s32 	%r64, %r62, %r63;
	shfl.sync.down.b32	%r65|%p4, %r64, 4, 31, -1;
	add.s32 	%r66, %r64, %r65;
	shfl.sync.down.b32	%r67|%p5, %r66, 2, 31, -1;
	add.s32 	%r68, %r66, %r67;
	shfl.sync.down.b32	%r69|%p6, %r68, 1, 31, -1;
	add.s32 	%r6, %r68, %r69;
	shfl.sync.down.b32	%r70|%p7, %r47, 16, 31, -1;
	add.s32 	%r71, %r70, %r47;
	shfl.sync.down.b32	%r72|%p8, %r71, 8, 31, -1;
	add.s32 	%r73, %r71, %r72;
	shfl.sync.down.b32	%r74|%p9, %r73, 4, 31, -1;
	add.s32 	%r75, %r73, %r74;
	shfl.sync.down.b32	%r76|%p10, %r75, 2, 31, -1;
	add.s32 	%r77, %r75, %r76;
	shfl.sync.down.b32	%r78|%p11, %r77, 1, 31, -1;
	add.s32 	%r7, %r77, %r78;
	shfl.sync.down.b32	%r79|%p12, %r48, 16, 31, -1;
	add.s32 	%r80, %r79, %r48;
	shfl.sync.down.b32	%r81|%p13, %r80, 8, 31, -1;
	add.s32 	%r82, %r80, %r81;
	shfl.sync.down.b32	%r83|%p14, %r82, 4, 31, -1;
	add.s32 	%r84, %r82, %r83;
	shfl.sync.down.b32	%r85|%p15, %r84, 2, 31, -1;
	add.s32 	%r86, %r84, %r85;
	shfl.sync.down.b32	%r87|%p16, %r86, 1, 31, -1;
	add.s32 	%r8, %r86, %r87;
	shfl.sync.down.b32	%r88|%p17, %r49, 16, 31, -1;
	add.s32 	%r89, %r88, %r49;
	shfl.sync.down.b32	%r90|%p18, %r89, 8, 31, -1;
	add.s32 	%r91, %r89, %r90;
	shfl.sync.down.b32	%r92|%p19, %r91, 4, 31, -1;
	add.s32 	%r93, %r91, %r92;
	shfl.sync.down.b32	%r94|%p20, %r93, 2, 31, -1;
	add.s32 	%r95, %r93, %r94;
	shfl.sync.down.b32	%r96|%p21, %r95, 1, 31, -1;
	add.s32 	%r9, %r95, %r96;
	shfl.sync.down.b32	%r97|%p22, %r50, 16, 31, -1;
	add.s32 	%r98, %r97, %r50;
	shfl.sync.down.b32	%r99|%p23, %r98, 8, 31, -1;
	add.s32 	%r100, %r98, %r99;
	shfl.sync.down.b32	%r101|%p24, %r100, 4, 31, -1;
	add.s32 	%r102, %r100, %r101;
	shfl.sync.down.b32	%r103|%p25, %r102, 2, 31, -1;
	add.s32 	%r104, %r102, %r103;
	shfl.sync.down.b32	%r105|%p26, %r104, 1, 31, -1;
	add.s32 	%r10, %r104, %r105;
	shfl.sync.down.b32	%r106|%p27, %r51, 16, 31, -1;
	add.s32 	%r107, %r106, %r51;
	shfl.sync.down.b32	%r108|%p28, %r107, 8, 31, -1;
	add.s32 	%r109, %r107, %r108;
	shfl.sync.down.b32	%r110|%p29, %r109, 4, 31, -1;
	add.s32 	%r111, %r109, %r110;
	shfl.sync.down.b32	%r112|%p30, %r111, 2, 31, -1;
	add.s32 	%r113, %r111, %r112;
	shfl.sync.down.b32	%r114|%p31, %r113, 1, 31, -1;
	add.s32 	%r11, %r113, %r114;
	shfl.sync.down.b32	%r115|%p32, %r52, 16, 31, -1;
	add.s32 	%r116, %r115, %r52;
	shfl.sync.down.b32	%r117|%p33, %r116, 8, 31, -1;
	add.s32 	%r118, %r116, %r117;
	shfl.sync.down.b32	%r119|%p34, %r118, 4, 31, -1;
	add.s32 	%r120, %r118, %r119;
	shfl.sync.down.b32	%r121|%p35, %r120, 2, 31, -1;
	add.s32 	%r122, %r120, %r121;
	shfl.sync.down.b32	%r123|%p36, %r122, 1, 31, -1;
	add.s32 	%r12, %r122, %r123;
	shfl.sync.down.b32	%r124|%p37, %r53, 16, 31, -1;
	add.s32 	%r125, %r124, %r53;
	shfl.sync.down.b32	%r126|%p38, %r125, 8, 31, -1;
	add.s32 	%r127, %r125, %r126;
	shfl.sync.down.b32	%r128|%p39, %r127, 4, 31, -1;
	add.s32 	%r129, %r127, %r128;
	shfl.sync.down.b32	%r130|%p40, %r129, 2, 31, -1;
	add.s32 	%r131, %r129, %r130;
	shfl.sync.down.b32	%r132|%p41, %r131, 1, 31, -1;
	add.s32 	%r13, %r131, %r132;
	shfl.sync.down.b32	%r133|%p42, %r54, 16, 31, -1;
	add.s32 	%r134, %r133, %r54;
	shfl.sync.down.b32	%r135|%p43, %r134, 8, 31, -1;
	add.s32 	%r136, %r134, %r135;
	shfl.sync.down.b32	%r137|%p44, %r136, 4, 31, -1;
	add.s32 	%r138, %r136, %r137;
	shfl.sync.down.b32	%r139|%p45, %r138, 2, 31, -1;
	add.s32 	%r140, %r138, %r139;
	shfl.sync.down.b32	%r141|%p46, %r140, 1, 31, -1;
	add.s32 	%r14, %r140, %r141;
	shfl.sync.down.b32	%r142|%p47, %r55, 16, 31, -1;
	add.s32 	%r143, %r142, %r55;
	shfl.sync.down.b32	%r144|%p48, %r143, 8, 31, -1;
	add.s32 	%r145, %r143, %r144;
	shfl.sync.down.b32	%r146|%p49, %r145, 4, 31, -1;
	add.s32 	%r147, %r145, %r146;
	shfl.sync.down.b32	%r148|%p50, %r147, 2, 31, -1;
	add.s32 	%r149, %r147, %r148;
	shfl.sync.down.b32	%r150|%p51, %r149, 1, 31, -1;
	add.s32 	%r15, %r149, %r150;
	shfl.sync.down.b32	%r151|%p52, %r56, 16, 31, -1;
	add.s32 	%r152, %r151, %r56;
	shfl.sync.down.b32	%r153|%p53, %r152, 8, 31, -1;
	add.s32 	%r154, %r152, %r153;
	shfl.sync.down.b32	%r155|%p54, %r154, 4, 31, -1;
	add.s32 	%r156, %r154, %r155;
	shfl.sync.down.b32	%r157|%p55, %r156, 2, 31, -1;
	add.s32 	%r158, %r156, %r157;
	shfl.sync.down.b32	%r159|%p56, %r158, 1, 31, -1;
	add.s32 	%r16, %r158, %r159;
	shfl.sync.down.b32	%r160|%p57, %r57, 16, 31, -1;
	add.s32 	%r161, %r160, %r57;
	shfl.sync.down.b32	%r162|%p58, %r161, 8, 31, -1;
	add.s32 	%r163, %r161, %r162;
	shfl.sync.down.b32	%r164|%p59, %r163, 4, 31, -1;
	add.s32 	%r165, %r163, %r164;
	shfl.sync.down.b32	%r166|%p60, %r165, 2, 31, -1;
	add.s32 	%r167, %r165, %r166;
	shfl.sync.down.b32	%r168|%p61, %r167, 1, 31, -1;
	add.s32 	%r17, %r167, %r168;
	shfl.sync.down.b32	%r169|%p62, %r58, 16, 31, -1;
	add.s32 	%r170, %r169, %r58;
	shfl.sync.down.b32	%r171|%p63, %r170, 8, 31, -1;
	add.s32 	%r172, %r170, %r171;
	shfl.sync.down.b32	%r173|%p64, %r172, 4, 31, -1;
	add.s32 	%r174, %r172, %r173;
	shfl.sync.down.b32	%r175|%p65, %r174, 2, 31, -1;
	add.s32 	%r176, %r174, %r175;
	shfl.sync.down.b32	%r177|%p66, %r176, 1, 31, -1;
	add.s32 	%r18, %r176, %r177;
	shfl.sync.down.b32	%r178|%p67, %r59, 16, 31, -1;
	add.s32 	%r179, %r178, %r59;
	shfl.sync.down.b32	%r180|%p68, %r179, 8, 31, -1;
	add.s32 	%r181, %r179, %r180;
	shfl.sync.down.b32	%r182|%p69, %r181, 4, 31, -1;
	add.s32 	%r183, %r181, %r182;
	shfl.sync.down.b32	%r184|%p70, %r183, 2, 31, -1;
	add.s32 	%r185, %r183, %r184;
	shfl.sync.down.b32	%r186|%p71, %r185, 1, 31, -1;
	add.s32 	%r19, %r185, %r186;
	shfl.sync.down.b32	%r187|%p72, %r60, 16, 31, -1;
	add.s32 	%r188, %r187, %r60;
	shfl.sync.down.b32	%r189|%p73, %r188, 8, 31, -1;
	add.s32 	%r190, %r188, %r189;
	shfl.sync.down.b32	%r191|%p74, %r190, 4, 31, -1;
	add.s32 	%r192, %r190, %r191;
	shfl.sync.down.b32	%r193|%p75, %r192, 2, 31, -1;
	add.s32 	%r194, %r192, %r193;
	shfl.sync.down.b32	%r195|%p76, %r194, 1, 31, -1;
	add.s32 	%r20, %r194, %r195;
	shfl.sync.down.b32	%r196|%p77, %r222, 16, 31, -1;
	add.s32 	%r197, %r196, %r222;
	shfl.sync.down.b32	%r198|%p78, %r197, 8, 31, -1;
	add.s32 	%r199, %r197, %r198;
	shfl.sync.down.b32	%r200|%p79, %r199, 4, 31, -1;
	add.s32 	%r201, %r199, %r200;
	shfl.sync.down.b32	%r202|%p80, %r201, 2, 31, -1;
	add.s32 	%r203, %r201, %r202;
	shfl.sync.down.b32	%r204|%p81, %r203, 1, 31, -1;
	add.s32 	%r21, %r203, %r204;
	st.global.u32 	[%rd12], %r46;
	st.global.u32 	[%rd12+32768], %r47;
	st.global.u32 	[%rd12+65536], %r48;
	st.global.u32 	[%rd12+98304], %r49;
	st.global.u32 	[%rd12+131072], %r50;
	st.global.u32 	[%rd12+163840], %r51;
	st.global.u32 	[%rd12+196608], %r52;
	st.global.u32 	[%rd12+229376], %r53;
	st.global.u32 	[%rd12+262144], %r54;
	st.global.u32 	[%rd12+294912], %r55;
	st.global.u32 	[%rd12+327680], %r56;
	st.global.u32 	[%rd12+360448], %r57;
	st.global.u32 	[%rd12+393216], %r58;
	st.global.u32 	[%rd12+425984], %r59;
	st.global.u32 	[%rd12+458752], %r60;
	st.global.u32 	[%rd12+491520], %r222;
	@%p1 bra 	$L__BB1_3;
	atom.global.add.u32 	%r205, [%rd15+-32], %r6;
	atom.global.add.u32 	%r206, [%rd15+-28], %r7;
	atom.global.add.u32 	%r207, [%rd15+-24], %r8;
	atom.global.add.u32 	%r208, [%rd15+-20], %r9;
	atom.global.add.u32 	%r209, [%rd15+-16], %r10;
	atom.global.add.u32 	%r210, [%rd15+-12], %r11;
	atom.global.add.u32 	%r211, [%rd15+-8], %r12;
	atom.global.add.u32 	%r212, [%rd15+-4], %r13;
	atom.global.add.u32 	%r213, [%rd15], %r14;
	atom.global.add.u32 	%r214, [%rd15+4], %r15;
	atom.global.add.u32 	%r215, [%rd15+8], %r16;
	atom.global.add.u32 	%r216, [%rd15+12], %r17;
	atom.global.add.u32 	%r217, [%rd15+16], %r18;
	atom.global.add.u32 	%r218, [%rd15+20], %r19;
	atom.global.add.u32 	%r219, [%rd15+24], %r20;
	atom.global.add.u32 	%r220, [%rd15+28], %r21;
$L__BB1_3:
	add.s32 	%r221, %r221, 131072;
	add.s32 	%r223, %r223, 1;
	add.s64 	%rd15, %rd15, 64;
	setp.ne.s32 	%p82, %r223, 512;
	@%p82 bra 	$L__BB1_1;
	ret;

}


// ===== COMPILED SASS (sm_100) =====

	.target	sm_100

	.elftype	@"ET_EXEC"


//--------------------- .note.nv.tkinfo           --------------------------
	.section	.note.nv.tkinfo,"",@"SHT_NOTE"
	.sectionflags	@"SHF_NOTE_NV_TKINFO"
	.tkinfo
        /*0018*/ 	.word	0x00000002
        /*0030*/ 	.string	""
        /*0030*/ 	.string	"ptxas"
        /*0030*/ 	.string	"Cuda compilation tools, release 13.0, V13.0.88"
        /*0030*/ 	.string	"Build cuda_13.0.r13.0/compiler.36424714_0"
        /*0030*/ 	.string	"-arch sm_100 -m 64 "



//--------------------- .note.nv.cuinfo           --------------------------
	.section	.note.nv.cuinfo,"",@"SHT_NOTE"
	.sectionflags	@"SHF_NOTE_NV_CUINFO"
        /*0018*/ 	.short	0x0002
        /*001a*/ 	.short	0x0064
        /*001c*/ 	.short	0x0082
	.zero		2


//--------------------- .nv.info                  --------------------------
	.section	.nv.info,"",@"SHT_CUDA_INFO"
	.align	4


	//----- nvinfo : EIATTR_REGCOUNT
	.align		4
        /*0000*/ 	.byte	0x04, 0x2f
        /*0002*/ 	.short	(.L_1 - .L_0)
	.align		4
.L_0:
        /*0004*/ 	.word	index@(_Z6kernelPiS_S_ii)
        /*0008*/ 	.word	0x00000020


	//----- nvinfo : EIATTR_FRAME_SIZE
	.align		4
.L_1:
        /*000c*/ 	.byte	0x04, 0x11
        /*000e*/ 	.short	(.L_3 - .L_2)
	.align		4
.L_2:
        /*0010*/ 	.word	index@(_Z6kernelPiS_S_ii)
        /*0014*/ 	.word	0x00000000


	//----- nvinfo : EIATTR_REGCOUNT
	.align		4
.L_3:
        /*0018*/ 	.byte	0x04, 0x2f
        /*001a*/ 	.short	(.L_5 - .L_4)
	.align		4
.L_4:
        /*001c*/ 	.word	index@(_Z11kernel_8192PiS_S_)
        /*0020*/ 	.word	0x00000020


	//----- nvinfo : EIATTR_FRAME_SIZE
	.align		4
.L_5:
        /*0024*/ 	.byte	0x04, 0x11
        /*0026*/ 	.short	(.L_7 - .L_6)
	.align		4
.L_6:
        /*0028*/ 	.word	index@(_Z11kernel_8192PiS_S_)
        /*002c*/ 	.word	0x00000000


	//----- nvinfo : EIATTR_MIN_STACK_SIZE
	.align		4
.L_7:
        /*0030*/ 	.byte	0x04, 0x12
        /*0032*/ 	.short	(.L_9 - .L_8)
	.align		4
.L_8:
        /*0034*/ 	.word	index@(_Z11kernel_8192PiS_S_)
        /*0038*/ 	.word	0x00000000


	//----- nvinfo : EIATTR_MIN_STACK_SIZE
	.align		4
.L_9:
        /*003c*/ 	.byte	0x04, 0x12
        /*003e*/ 	.short	(.L_11 - .L_10)
	.align		4
.L_10:
        /*0040*/ 	.word	index@(_Z6kernelPiS_S_ii)
        /*0044*/ 	.word	0x00000000
.L_11:


//--------------------- .nv.compat                --------------------------
	.section	.nv.compat,"",@"SHT_CUDA_COMPAT_INFO"
	.align	4
        /*0000*/ 	.byte	0x02, 0x09, 0x00, 0x00, 0x02, 0x02, 0x01, 0x00, 0x02, 0x05, 0x05, 0x00, 0x03, 0x07, 0x01, 0x01
        /*0010*/ 	.byte	0x02, 0x03, 0x00, 0x00, 0x02, 0x06, 0x01, 0x00, 0x04, 0x0b, 0x08, 0x00, 0x09, 0x00, 0x00, 0x00
        /*0020*/ 	.byte	0x00, 0x00, 0x00, 0x00


//--------------------- .nv.info._Z11kernel_8192PiS_S_ --------------------------
	.section	.nv.info._Z11kernel_8192PiS_S_,"",@"SHT_CUDA_INFO"
	.sectionflags	@""
	.align	4


	//----- nvinfo : EIATTR_CUDA_API_VERSION
	.align		4
        /*0000*/ 	.byte	0x04, 0x37
        /*0002*/ 	.short	(.L_13 - .L_12)
.L_12:
        /*0004*/ 	.word	0x00000082


	//----- nvinfo : EIATTR_KPARAM_INFO
	.align		4
.L_13:
        /*0008*/ 	.byte	0x04, 0x17
        /*000a*/ 	.short	(.L_15 - .L_14)
.L_14:
        /*000c*/ 	.word	0x00000000
        /*0010*/ 	.short	0x0002
        /*0012*/ 	.short	0x0010
        /*0014*/ 	.byte	0x00, 0xf5, 0x21, 0x00


	//----- nvinfo : EIATTR_KPARAM_INFO
	.align		4
.L_15:
        /*0018*/ 	.byte	0x04, 0x17
        /*001a*/ 	.short	(.L_17 - .L_16)
.L_16:
        /*001c*/ 	.word	0x00000000
        /*0020*/ 	.short	0x0001
        /*0022*/ 	.short	0x0008
        /*0024*/ 	.byte	0x00, 0xf5, 0x21, 0x00


	//----- nvinfo : EIATTR_KPARAM_INFO
	.align		4
.L_17:
        /*0028*/ 	.byte	0x04, 0x17
        /*002a*/ 	.short	(.L_19 - .L_18)
.L_18:
        /*002c*/ 	.word	0x00000000
        /*0030*/ 	.short	0x0000
        /*0032*/ 	.short	0x0000
        /*0034*/ 	.byte	0x00, 0xf5, 0x21, 0x00


	//----- nvinfo : EIATTR_SPARSE_MMA_MASK
	.align		4
.L_19:
        /*0038*/ 	.byte	0x03, 0x50
        /*003a*/ 	.short	0x0000


	//----- nvinfo : EIATTR_MAXREG_COUNT
	.align		4
        /*003c*/ 	.byte	0x03, 0x1b
        /*003e*/ 	.short	0x00ff


	//----- nvinfo : EIATTR_MERCURY_ISA_VERSION
	.align		4
        /*0040*/ 	.byte	0x03, 0x5f
        /*0042*/ 	.short	0x0101


	//----- nvinfo : EIATTR_INT_WARP_WIDE_INSTR_OFFSETS
	.align		4
        /*0044*/ 	.byte	0x04, 0x31
        /*0046*/ 	.short	(.L_21 - .L_20)


	//   ....[0]....
.L_20:
        /*0048*/ 	.word	0x00000ea0


	//   ....[1]....
        /*004c*/ 	.word	0x00000eb0


	//   ....[2]....
        /*0050*/ 	.word	0x00000ed0


	//   ....[3]....
        /*0054*/ 	.word	0x00000ee0


	//   ....[4]....
        /*0058*/ 	.word	0x00000ef0


	//   ....[5]....
        /*005c*/ 	.word	0x00000f20


	//   ....[6]....
        /*0060*/ 	.word	0x00000f30


	//   ....[7]....
        /*0064*/ 	.word	0x00000f40


	//   ....[8]....
        /*0068*/ 	.word	0x00000f50


	//   ....[9]....
        /*006c*/ 	.word	0x00000f60


	//   ....[10]....
        /*0070*/ 	.word	0x00000f70


	//   ....[11]....
        /*0074*/ 	.word	0x00000f80


	//   ....[12]....
        /*0078*/ 	.word	0x00000f90


	//   ....[13]....
        /*007c*/ 	.word	0x00000fa0


	//   ....[14]....
        /*0080*/ 	.word	0x00000fb0


	//   ....[15]....
        /*0084*/ 	.word	0x00000fc0


	//   ....[16]....
        /*0088*/ 	.word	0x00000fd0


	//----- nvinfo : EIATTR_COOP_GROUP_MASK_REGIDS
	.align		4
.L_21:
        /*008c*/ 	.byte	0x04, 0x29
        /*008e*/ 	.short	(.L_23 - .L_22)


	//   ....[0]....
.L_22:
        /*0090*/ 	.word	0xffffffff


	//   ....[1]....
        /*0094*/ 	.word	0xffffffff


	//   ....[2]....
        /*0098*/ 	.word	0xffffffff


	//   ....[3]....
        /*009c*/ 	.word	0xffffffff


	//   ....[4]....
        /*00a0*/ 	.word	0xffffffff


	//   ....[5]....
        /*00a4*/ 	.word	0xffffffff


	//   ....[6]....
        /*00a8*/ 	.word	0xffffffff


	//   ....[7]....
        /*00ac*/ 	.word	0xffffffff


	//   ....[8]....
        /*00b0*/ 	.word	0xffffffff


	//   ....[9]....
        /*00b4*/ 	.word	0xffffffff


	//   ....[10]....
        /*00b8*/ 	.word	0xffffffff


	//   ....[11]....
        /*00bc*/ 	.word	0xffffffff


	//   ....[12]....
        /*00c0*/ 	.word	0xffffffff


	//   ....[13]....
        /*00c4*/ 	.word	0xffffffff


	//   ....[14]....
        /*00c8*/ 	.word	0xffffffff


	//   ....[15]....
        /*00cc*/ 	.word	0xffffffff


	//   ....[16]....
        /*00d0*/ 	.word	0xffffffff


	//   ....[17]....
        /*00d4*/ 	.word	0xffffffff


	//   ....[18]....
        /*00d8*/ 	.word	0xffffffff


	//   ....[19]....
        /*00dc*/ 	.word	0xffffffff


	//   ....[20]....
        /*00e0*/ 	.word	0xffffffff


	//   ....[21]....
        /*00e4*/ 	.word	0xffffffff


	//   ....[22]....
        /*00e8*/ 	.word	0xffffffff


	//   ....[23]....
        /*00ec*/ 	.word	0xffffffff


	//   ....[24]....
        /*00f0*/ 	.word	0xffffffff


	//   ....[25]....
        /*00f4*/ 	.word	0xffffffff


	//   ....[26]....
        /*00f8*/ 	.word	0xffffffff


	//   ....[27]....
        /*00fc*/ 	.word	0xffffffff


	//   ....[28]....
        /*0100*/ 	.word	0xffffffff


	//   ....[29]....
        /*0104*/ 	.word	0xffffffff


	//   ....[30]....
        /*0108*/ 	.word	0xffffffff


	//   ....[31]....
        /*010c*/ 	.word	0xffffffff


	//   ....[32]....
        /*0110*/ 	.word	0xffffffff


	//   ....[33]....
        /*0114*/ 	.word	0xffffffff


	//   ....[34]....
        /*0118*/ 	.word	0xffffffff


	//   ....[35]....
        /*011c*/ 	.word	0xffffffff


	//   ....[36]....
        /*0120*/ 	.word	0xffffffff


	//   ....[37]....
        /*0124*/ 	.word	0xffffffff


	//   ....[38]....
        /*0128*/ 	.word	0xffffffff


	//   ....[39]....
        /*012c*/ 	.word	0xffffffff


	//   ....[40]....
        /*0130*/ 	.word	0xffffffff


	//   ....[41]....
        /*0134*/ 	.word	0xffffffff


	//   ....[42]....
        /*0138*/ 	.word	0xffffffff


	//   ....[43]....
        /*013c*/ 	.word	0xffffffff


	//   ....[44]....
        /*0140*/ 	.word	0xffffffff


	//   ....[45]....
        /*0144*/ 	.word	0xffffffff


	//   ....[46]....
        /*0148*/ 	.word	0xffffffff


	//   ....[47]....
        /*014c*/ 	.word	0xffffffff


	//   ....[48]....
        /*0150*/ 	.word	0xffffffff


	//   ....[49]....
        /*0154*/ 	.word	0xffffffff


	//   ....[50]....
        /*0158*/ 	.word	0xffffffff


	//   ....[51]....
        /*015c*/ 	.word	0xffffffff


	//   ....[52]....
        /*0160*/ 	.word	0xffffffff


	//   ....[53]....
        /*0164*/ 	.word	0xffffffff


	//   ....[54]....
        /*0168*/ 	.word	0xffffffff


	//   ....[55]....
        /*016c*/ 	.word	0xffffffff


	//   ....[56]....
        /*0170*/ 	.word	0xffffffff


	//   ....[57]....
        /*0174*/ 	.word	0xffffffff


	//   ....[58]....
        /*0178*/ 	.word	0xffffffff


	//   ....[59]....
        /*017c*/ 	.word	0xffffffff


	//   ....[60]....
        /*0180*/ 	.word	0xffffffff


	//   ....[61]....
        /*0184*/ 	.word	0xffffffff


	//   ....[62]....
        /*0188*/ 	.word	0xffffffff


	//   ....[63]....
        /*018c*/ 	.word	0xffffffff


	//   ....[64]....
        /*0190*/ 	.word	0xffffffff


	//   ....[65]....
        /*0194*/ 	.word	0xffffffff


	//   ....[66]....
        /*0198*/ 	.word	0xffffffff


	//   ....[67]....
        /*019c*/ 	.word	0xffffffff


	//   ....[68]....
        /*01a0*/ 	.word	0xffffffff


	//   ....[69]....
        /*01a4*/ 	.word	0xffffffff


	//   ....[70]....
        /*01a8*/ 	.word	0xffffffff


	//   ....[71]....
        /*01ac*/ 	.word	0xffffffff


	//   ....[72]....
        /*01b0*/ 	.word	0xffffffff


	//   ....[73]....
        /*01b4*/ 	.word	0xffffffff


	//   ....[74]....
        /*01b8*/ 	.word	0xffffffff


	//   ....[75]....
        /*01bc*/ 	.word	0xffffffff


	//   ....[76]....
        /*01c0*/ 	.word	0xffffffff


	//   ....[77]....
        /*01c4*/ 	.word	0xffffffff


	//   ....[78]....
        /*01c8*/ 	.word	0xffffffff


	//   ....[79]....
        /*01cc*/ 	.word	0xffffffff


	//----- nvinfo : EIATTR_COOP_GROUP_INSTR_OFFSETS
	.align		4
.L_23:
        /*01d0*/ 	.byte	0x04, 0x28
        /*01d2*/ 	.short	(.L_25 - .L_24)


	//   ....[0]....
.L_24:
        /*01d4*/ 	.word	0x00000200


	//   ....[1]....
        /*01d8*/ 	.word	0x00000220


	//   ....[2]....
        /*01dc*/ 	.word	0x00000230


	//   ....[3]....
        /*01e0*/ 	.word	0x00000260


	//   ....[4]....
        /*01e4*/ 	.word	0x000002c0


	//   ....[5]....
        /*01e8*/ 	.word	0x000002d0


	//   ....[6]....
        /*01ec*/ 	.word	0x000002f0


	//   ....[7]....
        /*01f0*/ 	.word	0x00000310


	//   ....[8]....
        /*01f4*/ 	.word	0x00000350


	//   ....[9]....
        /*01f8*/ 	.word	0x00000360


	//   ....[10]....
        /*01fc*/ 	.word	0x00000370


	//   ....[11]....
        /*0200*/ 	.word	0x000003a0


	//   ....[12]....
        /*0204*/ 	.word	0x000003e0


	//   ....[13]....
        /*0208*/ 	.word	0x00000400


	//   ....[14]....
        /*020c*/ 	.word	0x00000410


	//   ....[15]....
        /*0210*/ 	.word	0x00000430


	//   ....[16]....
        /*0214*/ 	.word	0x00000460


	//   ....[17]....
        /*0218*/ 	.word	0x000004b0


	//   ....[18]....
        /*021c*/ 	.word	0x000004c0


	//   ....[19]....
        /*0220*/ 	.word	0x000004d0


	//   ....[20]....
        /*0224*/ 	.word	0x000004e0


	//   ....[21]....
        /*0228*/ 	.word	0x00000510


	//   ....[22]....
        /*022c*/ 	.word	0x00000570


	//   ....[23]....
        /*0230*/ 	.word	0x00000590


	//   ....[24]....
        /*0234*/ 	.word	0x000005b0


	//   ....[25]....
        /*0238*/ 	.word	0x000005e0


	//   ....[26]....
        /*023c*/ 	.word	0x00000610


	//   ....[27]....
        /*0240*/ 	.word	0x00000630


	//   ....[28]....
        /*0244*/ 	.word	0x00000660


	//   ....[29]....
        /*0248*/ 	.word	0x00000670


	//   ....[30]....
        /*024c*/ 	.word	0x000006a0


	//   ....[31]....
        /*0250*/ 	.word	0x000006e0


	//   ....[32]....
        /*0254*/ 	.word	0x00000700


	//   ....[33]....
        /*0258*/ 	.word	0x00000720


	//   ....[34]....
        /*025c*/ 	.word	0x00000740


	//   ....[35]....
        /*0260*/ 	.word	0x00000770


	//   ....[36]....
        /*0264*/ 	.word	0x00000780


	//   ....[37]....
        /*0268*/ 	.word	0x00000790


	//   ....[38]....
        /*026c*/ 	.word	0x000007b0


	//   ....[39]....
        /*0270*/ 	.word	0x000007e0


	//   ....[40]....
        /*0274*/ 	.word	0x00000810


	//   ....[41]....
        /*0278*/ 	.word	0x00000830


	//   ....[42]....
        /*027c*/ 	.word	0x00000850


	//   ....[43]....
        /*0280*/ 	.word	0x00000870


	//   ....[44]....
        /*0284*/ 	.word	0x00000880


	//   ....[45]....
        /*0288*/ 	.word	0x000008d0


	//   ....[46]....
        /*028c*/ 	.word	0x000008f0


	//   ....[47]....
        /*0290*/ 	.word	0x00000920


	//   ....[48]....
        /*0294*/ 	.word	0x00000970


	//   ....[49]....
        /*0298*/ 	.word	0x00000a00


	//   ....[50]....
        /*029c*/ 	.word	0x00000a10


	//   ....[51]....
        /*02a0*/ 	.word	0x00000a20


	//   ....[52]....
        /*02a4*/ 	.word	0x00000a40


	//   ....[53]....
        /*02a8*/ 	.word	0x00000a60


	//   ....[54]....
        /*02ac*/ 	.word	0x00000a70


	//   ....[55]....
        /*02b0*/ 	.word	0x00000ab0


	//   ....[56]....
        /*02b4*/ 	.word	0x00000ad0


	//   ....[57]....
        /*02b8*/ 	.word	0x00000af0


	//   ....[58]....
        /*02bc*/ 	.word	0x00000b00


	//   ....[59]....
        /*02c0*/ 	.word	0x00000b30


	//   ....[60]....
        /*02c4*/ 	.word	0x00000b40


	//   ....[61]....
        /*02c8*/ 	.word	0x00000b80


	//   ....[62]....
        /*02cc*/ 	.word	0x00000ba0


	//   ....[63]....
        /*02d0*/ 	.word	0x00000bc0


	//   ....[64]....
        /*02d4*/ 	.word	0x00000be0


	//   ....[65]....
        /*02d8*/ 	.word	0x00000bf0


	//   ....[66]....
        /*02dc*/ 	.word	0x00000c00


	//   ....[67]....
        /*02e0*/ 	.word	0x00000c10


	//   ....[68]....
        /*02e4*/ 	.word	0x00000c50


	//   ....[69]....
        /*02e8*/ 	.word	0x00000c80


	//   ....[70]....
        /*02ec*/ 	.word	0x00000ca0


	//   ....[71]....
        /*02f0*/ 	.word	0x00000cb0


	//   ....[72]....
        /*02f4*/ 	.word	0x00000cd0


	//   ....[73]....
        /*02f8*/ 	.word	0x00000ce0


	//   ....[74]....
        /*02fc*/ 	.word	0x00000d10


	//   ....[75]....
        /*0300*/ 	.word	0x00000d50


	//   ....[76]....
        /*0304*/ 	.word	0x00000d70


	//   ....[77]....
        /*0308*/ 	.word	0x00000d80


	//   ....[78]....
        /*030c*/ 	.word	0x00000d90


	//   ....[79]....
        /*0310*/ 	.word	0x00000da0


	//----- nvinfo : EIATTR_VRC_CTA_INIT_COUNT
	.align		4
.L_25:
        /*0314*/ 	.byte	0x02, 0x4a
	.zero		1
	.zero		1


	//----- nvinfo : EIATTR_EXIT_INSTR_OFFSETS
	.align		4
        /*0318*/ 	.byte	0x04, 0x1c
        /*031a*/ 	.short	(.L_27 - .L_26)


	//   ....[0]....
.L_26:
        /*031c*/ 	.word	0x00001210


	//----- nvinfo : EIATTR_CRS_STACK_SIZE
	.align		4
.L_27:
        /*0320*/ 	.byte	0x04, 0x1e
        /*0322*/ 	.short	(.L_29 - .L_28)
.L_28:
        /*0324*/ 	.word	0x00000000


	//----- nvinfo : EIATTR_CBANK_PARAM_SIZE
	.align		4
.L_29:
        /*0328*/ 	.byte	0x03, 0x19
        /*032a*/ 	.short	0x0018


	//----- nvinfo : EIATTR_PARAM_CBANK
	.align		4
        /*032c*/ 	.byte	0x04, 0x0a
        /*032e*/ 	.short	(.L_31 - .L_30)
	.align		4
.L_30:
        /*0330*/ 	.word	index@(.nv.constant0._Z11kernel_8192PiS_S_)
        /*0334*/ 	.short	0x0380
        /*0336*/ 	.short	0x0018


	//----- nvinfo : EIATTR_SW_WAR
	.align		4
.L_31:
        /*0338*/ 	.byte	0x04, 0x36
        /*033a*/ 	.short	(.L_33 - .L_32)
.L_32:
        /*033c*/ 	.word	0x00000008
.L_33:


//--------------------- .nv.info._Z6kernelPiS_S_ii --------------------------
	.section	.nv.info._Z6kernelPiS_S_ii,"",@"SHT_CUDA_INFO"
	.sectionflags	@""
	.align	4


	//----- nvinfo : EIATTR_CUDA_API_VERSION
	.align		4
        /*0000*/ 	.byte	0x04, 0x37
        /*0002*/ 	.short	(.L_35 - .L_34)
.L_34:
        /*0004*/ 	.word	0x00000082


	//----- nvinfo : EIATTR_KPARAM_INFO
	.align		4
.L_35:
        /*0008*/ 	.byte	0x04, 0x17
        /*000a*/ 	.short	(.L_37 - .L_36)
.L_36:
        /*000c*/ 	.word	0x00000000
        /*0010*/ 	.short	0x0004
        /*0012*/ 	.short	0x001c
        /*0014*/ 	.byte	0x00, 0xf0, 0x11, 0x00


	//----- nvinfo : EIATTR_KPARAM_INFO
	.align		4
.L_37:
        /*0018*/ 	.byte	0x04, 0x17
        /*001a*/ 	.short	(.L_39 - .L_38)
.L_38:
        /*001c*/ 	.word	0x00000000
        /*0020*/ 	.short	0x0003
        /*0022*/ 	.short	0x0018
        /*0024*/ 	.byte	0x00, 0xf0, 0x11, 0x00


	//----- nvinfo : EIATTR_KPARAM_INFO
	.align		4
.L_39:
        /*0028*/ 	.byte	0x04, 0x17
        /*002a*/ 	.short	(.L_41 - .L_40)
.L_40:
        /*002c*/ 	.word	0x00000000
        /*0030*/ 	.short	0x0002
        /*0032*/ 	.short	0x0010
        /*0034*/ 	.byte	0x00, 0xf5, 0x21, 0x00


	//----- nvinfo : EIATTR_KPARAM_INFO
	.align		4
.L_41:
        /*0038*/ 	.byte	0x04, 0x17
        /*003a*/ 	.short	(.L_43 - .L_42)
.L_42:
        /*003c*/ 	.word	0x00000000
        /*0040*/ 	.short	0x0001
        /*0042*/ 	.short	0x0008
        /*0044*/ 	.byte	0x00, 0xf5, 0x21, 0x00


	//----- nvinfo : EIATTR_KPARAM_INFO
	.align		4
.L_43:
        /*0048*/ 	.byte	0x04, 0x17
        /*004a*/ 	.short	(.L_45 - .L_44)
.L_44:
        /*004c*/ 	.word	0x00000000
        /*0050*/ 	.short	0x0000
        /*0052*/ 	.short	0x0000
        /*0054*/ 	.byte	0x00, 0xf5, 0x21, 0x00


	//----- nvinfo : EIATTR_SPARSE_MMA_MASK
	.align		4
.L_45:
        /*0058*/ 	.byte	0x03, 0x50
        /*005a*/ 	.short	0x0000


	//----- nvinfo : EIATTR_MAXREG_COUNT
	.align		4
        /*005c*/ 	.byte	0x03, 0x1b
        /*005e*/ 	.short	0x00ff


	//----- nvinfo : EIATTR_MERCURY_ISA_VERSION
	.align		4
        /*0060*/ 	.byte	0x03, 0x5f
        /*0062*/ 	.short	0x0101


	//----- nvinfo : EIATTR_INT_WARP_WIDE_INSTR_OFFSETS
	.align		4
        /*0064*/ 	.byte	0x04, 0x31
        /*0066*/ 	.short	(.L_47 - .L_46)


	//   ....[0]....
.L_46:
        /*0068*/ 	.word	0x00001090


	//   ....[1]....
        /*006c*/ 	.word	0x000010a0


	//   ....[2]....
        /*0070*/ 	.word	0x000010c0


	//   ....[3]....
        /*0074*/ 	.word	0x000010e0


	//   ....[4]....
        /*0078*/ 	.word	0x000010f0


	//   ....[5]....
        /*007c*/ 	.word	0x00001120


	//   ....[6]....
        /*0080*/ 	.word	0x00001140


	//   ....[7]....
        /*0084*/ 	.word	0x00001160


	//   ....[8]....
        /*0088*/ 	.word	0x00001170


	//   ....[9]....
        /*008c*/ 	.word	0x00001180


	//   ....[10]....
        /*0090*/ 	.word	0x00001190


	//   ....[11]....
        /*0094*/ 	.word	0x000011a0


	//   ....[12]....
        /*0098*/ 	.word	0x000011b0


	//   ....[13]....
        /*009c*/ 	.word	0x000011c0


	//   ....[14]....
        /*00a0*/ 	.word	0x000011d0


	//   ....[15]....
        /*00a4*/ 	.word	0x000011e0


	//   ....[16]....
        /*00a8*/ 	.word	0x000011f0


	//----- nvinfo : EIATTR_COOP_GROUP_MASK_REGIDS
	.align		4
.L_47:
        /*00ac*/ 	.byte	0x04, 0x29
        /*00ae*/ 	.short	(.L_49 - .L_48)


	//   ....[0]....
.L_48:
        /*00b0*/ 	.word	0xffffffff


	//   ....[1]....
        /*00b4*/ 	.word	0xffffffff


	//   ....[2]....
        /*00b8*/ 	.word	0xffffffff


	//   ....[3]....
        /*00bc*/ 	.word	0xffffffff


	//   ....[4]....
        /*00c0*/ 	.word	0xffffffff


	//   ....[5]....
        /*00c4*/ 	.word	0xffffffff


	//   ....[6]....
        /*00c8*/ 	.word	0xffffffff


	//   ....[7]....
        /*00cc*/ 	.word	0xffffffff


	//   ....[8]....
        /*00d0*/ 	.word	0xffffffff


	//   ....[9]....
        /*00d4*/ 	.word	0xffffffff


	//   ....[10]....
        /*00d8*/ 	.word	0xffffffff


	//   ....[11]....
        /*00dc*/ 	.word	0xffffffff


	//   ....[12]....
        /*00e0*/ 	.word	0xffffffff


	//   ....[13]....
        /*00e4*/ 	.word	0xffffffff


	//   ....[14]....
        /*00e8*/ 	.word	0xffffffff


	//   ....[15]....
        /*00ec*/ 	.word	0xffffffff


	//   ....[16]....
        /*00f0*/ 	.word	0xffffffff


	//   ....[17]....
        /*00f4*/ 	.word	0xffffffff


	//   ....[18]....
        /*00f8*/ 	.word	0xffffffff


	//   ....[19]....
        /*00fc*/ 	.word	0xffffffff


	//   ....[20]....
        /*0100*/ 	.word	0xffffffff


	//   ....[21]....
        /*0104*/ 	.word	0xffffffff


	//   ....[22]....
        /*0108*/ 	.word	0xffffffff


	//   ....[23]....
        /*010c*/ 	.word	0xffffffff


	//   ....[24]....
        /*0110*/ 	.word	0xffffffff


	//   ....[25]....
        /*0114*/ 	.word	0xffffffff


	//   ....[26]....
        /*0118*/ 	.word	0xffffffff


	//   ....[27]....
        /*011c*/ 	.word	0xffffffff


	//   ....[28]....
        /*0120*/ 	.word	0xffffffff


	//   ....[29]....
        /*0124*/ 	.word	0xffffffff


	//   ....[30]....
        /*0128*/ 	.word	0xffffffff


	//   ....[31]....
        /*012c*/ 	.word	0xffffffff


	//   ....[32]....
        /*0130*/ 	.word	0xffffffff


	//   ....[33]....
        /*0134*/ 	.word	0xffffffff


	//   ....[34]....
        /*0138*/ 	.word	0xffffffff


	//   ....[35]....
        /*013c*/ 	.word	0xffffffff


	//   ....[36]....
        /*0140*/ 	.word	0xffffffff


	//   ....[37]....
        /*0144*/ 	.word	0xffffffff


	//   ....[38]....
        /*0148*/ 	.word	0xffffffff


	//   ....[39]....
        /*014c*/ 	.word	0xffffffff


	//   ....[40]....
        /*0150*/ 	.word	0xffffffff


	//   ....[41]....
        /*0154*/ 	.word	0xffffffff


	//   ....[42]....
        /*0158*/ 	.word	0xffffffff


	//   ....[43]....
        /*015c*/ 	.word	0xffffffff


	//   ....[44]....
        /*0160*/ 	.word	0xffffffff


	//   ....[45]....
        /*0164*/ 	.word	0xffffffff


	//   ....[46]....
        /*0168*/ 	.word	0xffffffff


	//   ....[47]....
        /*016c*/ 	.word	0xffffffff


	//   ....[48]....
        /*0170*/ 	.word	0xffffffff


	//   ....[49]....
        /*0174*/ 	.word	0xffffffff


	//   ....[50]....
        /*0178*/ 	.word	0xffffffff


	//   ....[51]....
        /*017c*/ 	.word	0xffffffff


	//   ....[52]....
        /*0180*/ 	.word	0xffffffff


	//   ....[53]....
        /*0184*/ 	.word	0xffffffff


	//   ....[54]....
        /*0188*/ 	.word	0xffffffff


	//   ....[55]....
        /*018c*/ 	.word	0xffffffff


	//   ....[56]....
        /*0190*/ 	.word	0xffffffff


	//   ....[57]....
        /*0194*/ 	.word	0xffffffff


	//   ....[58]....
        /*0198*/ 	.word	0xffffffff


	//   ....[59]....
        /*019c*/ 	.word	0xffffffff


	//   ....[60]....
        /*01a0*/ 	.word	0xffffffff


	//   ....[61]....
        /*01a4*/ 	.word	0xffffffff


	//   ....[62]....
        /*01a8*/ 	.word	0xffffffff


	//   ....[63]....
        /*01ac*/ 	.word	0xffffffff


	//   ....[64]....
        /*01b0*/ 	.word	0xffffffff


	//   ....[65]....
        /*01b4*/ 	.word	0xffffffff


	//   ....[66]....
        /*01b8*/ 	.word	0xffffffff


	//   ....[67]....
        /*01bc*/ 	.word	0xffffffff


	//   ....[68]....
        /*01c0*/ 	.word	0xffffffff


	//   ....[69]....
        /*01c4*/ 	.word	0xffffffff


	//   ....[70]....
        /*01c8*/ 	.word	0xffffffff


	//   ....[71]....
        /*01cc*/ 	.word	0xffffffff


	//   ....[72]....
        /*01d0*/ 	.word	0xffffffff


	//   ....[73]....
        /*01d4*/ 	.word	0xffffffff


	//   ....[74]....
        /*01d8*/ 	.word	0xffffffff


	//   ....[75]....
        /*01dc*/ 	.word	0xffffffff


	//   ....[76]....
        /*01e0*/ 	.word	0xffffffff


	//   ....[77]....
        /*01e4*/ 	.word	0xffffffff


	//   ....[78]....
        /*01e8*/ 	.word	0xffffffff


	//   ....[79]....
        /*01ec*/ 	.word	0xffffffff


	//----- nvinfo : EIATTR_COOP_GROUP_INSTR_OFFSETS
	.align		4
.L_49:
        /*01f0*/ 	.byte	0x04, 0x28
        /*01f2*/ 	.short	(.L_51 - .L_50)


	//   ....[0]....
.L_50:
        /*01f4*/ 	.word	0x00000240


	//   ....[1]....
        /*01f8*/ 	.word	0x000002e0


	//   ....[2]....
        /*01fc*/ 	.word	0x00000390


	//   ....[3]....
        /*0200*/ 	.word	0x000003a0


	//   ....[4]....
        /*0204*/ 	.word	0x000003e0


	//   ....[5]....
        /*0208*/ 	.word	0x00000410


	//   ....[6]....
        /*020c*/ 	.word	0x00000420


	//   ....[7]....
        /*0210*/ 	.word	0x00000460


	//   ....[8]....
        /*0214*/ 	.word	0x000004a0


	//   ....[9]....
        /*0218*/ 	.word	0x000004c0


	//   ....[10]....
        /*021c*/ 	.word	0x00000500


	//   ....[11]....
        /*0220*/ 	.word	0x00000530


	//   ....[12]....
        /*0224*/ 	.word	0x00000540


	//   ....[13]....
        /*0228*/ 	.word	0x00000560


	//   ....[14]....
        /*022c*/ 	.word	0x00000590


	//   ....[15]....
        /*0230*/ 	.word	0x000005b0


	//   ....[16]....
        /*0234*/ 	.word	0x000005c0


	//   ....[17]....
        /*0238*/ 	.word	0x000005f0


	//   ....[18]....
        /*023c*/ 	.word	0x00000630


	//   ....[19]....
        /*0240*/ 	.word	0x00000640


	//   ....[20]....
        /*0244*/ 	.word	0x00000680


	//   ....[21]....
        /*0248*/ 	.word	0x000006a0


	//   ....[22]....
        /*024c*/ 	.word	0x000006c0


	//   ....[23]....
        /*0250*/ 	.word	0x00000700


	//   ....[24]....
        /*0254*/ 	.word	0x00000710


	//   ....[25]....
        /*0258*/ 	.word	0x00000750


	//   ....[26]....
        /*025c*/ 	.word	0x00000790


	//   ....[27]....
        /*0260*/ 	.word	0x000007b0


	//   ....[28]....
        /*0264*/ 	.word	0x000007d0


	//   ....[29]....
        /*0268*/ 	.word	0x00000830


	//   ....[30]....
        /*026c*/ 	.word	0x00000840


	//   ....[31]....
        /*0270*/ 	.word	0x00000850


	//   ....[32]....
        /*0274*/ 	.word	0x00000880


	//   ....[33]....
        /*0278*/ 	.word	0x000008c0


	//   ....[34]....
        /*027c*/ 	.word	0x000008d0


	//   ....[35]....
        /*0280*/ 	.word	0x000008e0


	//   ....[36]....
        /*0284*/ 	.word	0x000008f0


	//   ....[37]....
        /*0288*/ 	.word	0x00000930


	//   ....[38]....
        /*028c*/ 	.word	0x00000940


	//   ....[39]....
        /*0290*/ 	.word	0x00000970


	//   ....[40]....
        /*0294*/ 	.word	0x00000990


	//   ....[41]....
        /*0298*/ 	.word	0x000009c0


	//   ....[42]....
        /*029c*/ 	.word	0x000009f0


	//   ....[43]....
        /*02a0*/ 	.word	0x00000a20


	//   ....[44]....
        /*02a4*/ 	.word	0x00000a50


	//   ....[45]....
        /*02a8*/ 	.word	0x00000a80


	//   ....[46]....
        /*02ac*/ 	.word	0x00000af0


	//   ....[47]....
        /*02b0*/ 	.word	0x00000b10


	//   ....[48]....
        /*02b4*/ 	.word	0x00000b20


	//   ....[49]....
        /*02b8*/ 	.word	0x00000b40


	//   ....[50]....
        /*02bc*/ 	.word	0x00000b70


	//   ....[51]....
        /*02c0*/ 	.word	0x00000b90


	//   ....[52]....
        /*02c4*/ 	.word	0x00000ba0


	//   ....[53]....
        /*02c8*/ 	.word	0x00000be0


	//   ....[54]....
        /*02cc*/ 	.word	0x00000c10


	//   ....[55]....
        /*02d0*/ 	.word	0x00000c30


	//   ....[56]....
        /*02d4*/ 	.word	0x00000c40


	//   ....[57]....
        /*02d8*/ 	.word	0x00000c80


	//   ....[58]....
        /*02dc*/ 	.word	0x00000ca0


	//   ....[59]....
        /*02e0*/ 	.word	0x00000cb0


	//   ....[60]....
        /*02e4*/ 	.word	0x00000cc0


	//   ....[61]....
        /*02e8*/ 	.word	0x00000d10


	//   ....[62]....
        /*02ec*/ 	.word	0x00000d50


	//   ....[63]....
        /*02f0*/ 	.word	0x00000d60


	//   ....[64]....
        /*02f4*/ 	.word	0x00000dc0


	//   ....[65]....
        /*02f8*/ 	.word	0x00000de0


	//   ....[66]....
        /*02fc*/ 	.word	0x00000e10


	//   ....[67]....
        /*0300*/ 	.word	0x00000e20


	//   ....[68]....
        /*0304*/ 	.word	0x00000e60


	//   ....[69]....
        /*0308*/ 	.word	0x00000e70


	//   ....[70]....
        /*030c*/ 	.word	0x00000e80


	//   ....[71]....
        /*0310*/ 	.word	0x00000ed0


	//   ....[72]....
        /*0314*/ 	.word	0x00000ee0


	//   ....[73]....
        /*0318*/ 	.word	0x00000f20


	//   ....[74]....
        /*031c*/ 	.word	0x00000f30


	//   ....[75]....
        /*0320*/ 	.word	0x00000f40


	//   ....[76]....
        /*0324*/ 	.word	0x00000fa0


	//   ....[77]....
        /*0328*/ 	.word	0x00000fb0


	//   ....[78]....
        /*032c*/ 	.word	0x00000fc0


	//   ....[79]....
        /*0330*/ 	.word	0x00000fd0


	//----- nvinfo : EIATTR_VRC_CTA_INIT_COUNT
	.align		4
.L_51:
        /*0334*/ 	.byte	0x02, 0x4a
	.zero		1
	.zero		1


	//----- nvinfo : EIATTR_EXIT_INSTR_OFFSETS
	.align		4
        /*0338*/ 	.byte	0x04, 0x1c
        /*033a*/ 	.short	(.L_53 - .L_52)


	//   ....[0]....
.L_52:
        /*033c*/ 	.word	0x00000030


	//   ....[1]....
        /*0340*/ 	.word	0x00001410


	//----- nvinfo : EIATTR_CRS_STACK_SIZE
	.align		4
.L_53:
        /*0344*/ 	.byte	0x04, 0x1e
        /*0346*/ 	.short	(.L_55 - .L_54)
.L_54:
        /*0348*/ 	.word	0x00000000


	//----- nvinfo : EIATTR_CBANK_PARAM_SIZE
	.align		4
.L_55:
        /*034c*/ 	.byte	0x03, 0x19
        /*034e*/ 	.short	0x0020


	//----- nvinfo : EIATTR_PARAM_CBANK
	.align		4
        /*0350*/ 	.byte	0x04, 0x0a
        /*0352*/ 	.short	(.L_57 - .L_56)
	.align		4
.L_56:
        /*0354*/ 	.word	index@(.nv.constant0._Z6kernelPiS_S_ii)
        /*0358*/ 	.short	0x0380
        /*035a*/ 	.short	0x0020


	//----- nvinfo : EIATTR_SW_WAR
	.align		4
.L_57:
        /*035c*/ 	.byte	0x04, 0x36
        /*035e*/ 	.short	(.L_59 - .L_58)
.L_58:
        /*0360*/ 	.word	0x00000008
.L_59:


//--------------------- .nv.callgraph             --------------------------
	.section	.nv.callgraph,"",@"SHT_CUDA_CALLGRAPH"
	.align	4
	.sectionentsize	8
	.align		4
        /*0000*/ 	.word	0x00000000
	.align		4
        /*0004*/ 	.word	0xffffffff
	.align		4
        /*0008*/ 	.word	0x00000000
	.align		4
        /*000c*/ 	.word	0xfffffffe
	.align		4
        /*0010*/ 	.word	0x00000000
	.align		4
        /*0014*/ 	.word	0xfffffffd
	.align		4
        /*0018*/ 	.word	0x00000000
	.align		4
        /*001c*/ 	.word	0xfffffffc


//--------------------- .text._Z11kernel_8192PiS_S_ --------------------------
	.section	.text._Z11kernel_8192PiS_S_,"ax",@progbits
	.align	128
        .global         _Z11kernel_8192PiS_S_
        .type           _Z11kernel_8192PiS_S_,@function
        .size           _Z11kernel_8192PiS_S_,(.L_x_8 - _Z11kernel_8192PiS_S_)
        .other          _Z11kernel_8192PiS_S_,@"STO_CUDA_ENTRY STV_DEFAULT"
_Z11kernel_8192PiS_S_:
.text._Z11kernel_8192PiS_S_:
[----:B------:R-:W-:Y:S01]  /*0000*/  LDC R1, c[0x0][0x37c] ;  /* 0x0000df00ff017b82 */ /* 0x000fe20000000800 */
[----:B------:R-:W0:Y:S01]  /*0010*/  S2R R0, SR_TID.X ;  /* 0x0000000000007919 */ /* 0x000e220000002100 */
[----:B------:R-:W1:Y:S06]  /*0020*/  LDCU.64 UR4, c[0x0][0x390] ;  /* 0x00007200ff0477ac */ /* 0x000e6c0008000a00 */
[----:B------:R-:W0:Y:S01]  /*0030*/  S2UR UR8, SR_CTAID.X ;  /* 0x00000000000879c3 */ /* 0x000e220000002500 */
[----:B------:R-:W-:Y:S01]  /*0040*/  HFMA2 R25, -RZ, RZ, 0, 0 ;  /* 0x00000000ff197431 */ /* 0x000fe200000001ff */
[----:B------:R-:W2:Y:S06]  /*0050*/  LDCU.64 UR6, c[0x0][0x358] ;  /* 0x00006b00ff0677ac */ /* 0x000eac0008000a00 */
[----:B------:R-:W0:Y:S01]  /*0060*/  LDC R7, c[0x0][0x360] ;  /* 0x0000d800ff077b82 */ /* 0x000e220000000800 */
[----:B-1----:R-:W-:-:S04]  /*0070*/  UIADD3 UR4, UP0, UPT, UR4, 0x20, URZ ;  /* 0x0000002004047890 */ /* 0x002fc8000ff1e0ff */
[----:B------:R-:W-:Y:S02]  /*0080*/  UIADD3.X UR5, UPT, UPT, URZ, UR5, URZ, UP0, !UPT ;  /* 0x00000005ff057290 */ /* 0x000fe400087fe4ff */
[----:B------:R-:W-:Y:S01]  /*0090*/  MOV R16, UR4 ;  /* 0x0000000400107c02 */ /* 0x000fe20008000f00 */
[----:B------:R-:W-:-:S03]  /*00a0*/  UMOV UR4, URZ ;  /* 0x000000ff00047c82 */ /* 0x000fc60008000000 */
[----:B------:R-:W-:Y:S02]  /*00b0*/  IMAD.U32 R19, RZ, RZ, UR5 ;  /* 0x00000005ff137e24 */ /* 0x000fe4000f8e00ff */
[----:B0-2---:R-:W-:-:S07]  /*00c0*/  IMAD R7, R7, UR8, R0 ;  /* 0x0000000807077c24 */ /* 0x005fce000f8e0200 */
.L_x_2:
[----:B------:R-:W0:Y:S02]  /*00d0*/  LDC.64 R2, c[0x0][0x380] ;  /* 0x0000e000ff027b82 */ /* 0x000e240000000a00 */
[----:B0-----:R-:W-:-:S05]  /*00e0*/  IMAD.WIDE R2, R7, 0x4, R2 ;  /* 0x0000000407027825 */ /* 0x001fca00078e0202 */
[----:B------:R-:W2:Y:S04]  /*00f0*/  LDG.E R4, desc[UR6][R2.64] ;  /* 0x0000000602047981 */ /* 0x000ea8000c1e1900 */
[----:B------:R-:W3:Y:S04]  /*0100*/  LDG.E R8, desc[UR6][R2.64+0x8000] ;  /* 0x0080000602087981 */ /* 0x000ee8000c1e1900 */
[----:B------:R-:W4:Y:S04]  /*0110*/  LDG.E R10, desc[UR6][R2.64+0x10000] ;  /* 0x01000006020a7981 */ /* 0x000f28000c1e1900 */
[----:B------:R-:W5:Y:S04]  /*0120*/  LDG.E R14, desc[UR6][R2.64+0x18000] ;  /* 0x01800006020e7981 */ /* 0x000f68000c1e1900 */
        /* <DEDUP_REMOVED lines=10> */
[----:B------:R-:W5:Y:S01]  /*01d0*/  LDG.E R28, desc[UR6][R2.64+0x78000] ;  /* 0x07800006021c7981 */ /* 0x000f62000c1e1900 */
[----:B--2---:R-:W-:-:S04]  /*01e0*/  IADD3 R25, PT, PT, R4, R25, RZ ;  /* 0x0000001904197210 */ /* 0x004fc80007ffe0ff */
[----:B---3--:R-:W-:Y:S01]  /*01f0*/  IADD3 R15, PT, PT, R8, R25, RZ ;  /* 0x00000019080f7210 */ /* 0x008fe20007ffe0ff */
[----:B------:R-:W0:Y:S04]  /*0200*/  SHFL.DOWN PT, R4, R25, 0x10, 0x1f ;  /* 0x0a001f0019047f89 */ /* 0x000e2800000e0000 */
[----:B----4-:R-:W-:Y:S01]  /*0210*/  IMAD.IADD R13, R10, 0x1, R15 ;  /* 0x000000010a0d7824 */ /* 0x010fe200078e020f */
[----:B------:R-:W1:Y:S04]  /*0220*/  SHFL.DOWN PT, R22, R15, 0x10, 0x1f ;  /* 0x0a001f000f167f89 */ /* 0x000e6800000e0000 */
[----:B------:R-:W2:Y:S01]  /*0230*/  SHFL.DOWN PT, R10, R13, 0x10, 0x1f ;  /* 0x0a001f000d0a7f89 */ /* 0x000ea200000e0000 */
[----:B0-----:R-:W-:-:S02]  /*0240*/  IMAD.IADD R24, R25, 0x1, R4 ;  /* 0x0000000119187824 */ /* 0x001fc400078e0204 */
[----:B------:R-:W0:Y:S03]  /*0250*/  LDC.64 R4, c[0x0][0x388] ;  /* 0x0000e200ff047b82 */ /* 0x000e260000000a00 */
[----:B------:R-:W3:Y:S01]  /*0260*/  SHFL.DOWN PT, R23, R24, 0x8, 0x1f ;  /* 0x09001f0018177f89 */ /* 0x000ee200000e0000 */
[----:B-1----:R-:W-:Y:S01]  /*0270*/  IMAD.IADD R22, R15, 0x1, R22 ;  /* 0x000000010f167824 */ /* 0x002fe200078e0216 */
[----:B--2---:R-:W-:Y:S02]  /*0280*/  IADD3 R10, PT, PT, R13, R10, RZ ;  /* 0x0000000a0d0a7210 */ /* 0x004fe40007ffe0ff */
[----:B---3--:R-:W-:Y:S02]  /*0290*/  IADD3 R23, PT, PT, R24, R23, RZ ;  /* 0x0000001718177210 */ /* 0x008fe40007ffe0ff */
[----:B------:R1:W2:Y:S01]  /*02a0*/  LDG.E R24, desc[UR6][R2.64+0x60000] ;  /* 0x0600000602187981 */ /* 0x0002a2000c1e1900 */
[----:B0-----:R-:W-:-:S03]  /*02b0*/  IMAD.WIDE R4, R7, 0x4, R4 ;  /* 0x0000000407047825 */ /* 0x001fc600078e0204 */
[----:B------:R-:W0:Y:S04]  /*02c0*/  SHFL.DOWN PT, R8, R23, 0x4, 0x1f ;  /* 0x08801f0017087f89 */ /* 0x000e2800000e0000 */
[----:B-1----:R-:W1:Y:S04]  /*02d0*/  SHFL.DOWN PT, R3, R10, 0x8, 0x1f ;  /* 0x09001f000a037f89 */ /* 0x002e6800000e0000 */
[----:B------:R5:W-:Y:S04]  /*02e0*/  STG.E desc[UR6][R4.64], R25 ;  /* 0x0000001904007986 */ /* 0x000be8000c101906 */
[----:B------:R-:W3:Y:S01]  /*02f0*/  SHFL.DOWN PT, R29, R22, 0x8, 0x1f ;  /* 0x09001f00161d7f89 */ /* 0x000ee200000e0000 */
[----:B-----5:R-:W-:-:S05]  /*0300*/  IMAD.IADD R25, R14, 0x1, R13 ;  /* 0x000000010e197824 */ /* 0x020fca00078e020d */
[----:B------:R-:W4:Y:S01]  /*0310*/  SHFL.DOWN PT, R2, R25, 0x10, 0x1f ;  /* 0x0a001f0019027f89 */ /* 0x000f2200000e0000 */
[----:B0-----:R-:W-:Y:S01]  /*0320*/  IMAD.IADD R23, R23, 0x1, R8 ;  /* 0x0000000117177824 */ /* 0x001fe200078e0208 */
[----:B-1----:R-:W-:Y:S02]  /*0330*/  IADD3 R10, PT, PT, R10, R3, RZ ;  /* 0x000000030a0a7210 */ /* 0x002fe40007ffe0ff */
[----:B---3--:R-:W-:-:S03]  /*0340*/  IADD3 R8, PT, PT, R22, R29, RZ ;  /* 0x0000001d16087210 */ /* 0x008fc60007ffe0ff */
[----:B------:R-:W0:Y:S04]  /*0350*/  SHFL.DOWN PT, R29, R10, 0x4, 0x1f ;  /* 0x08801f000a1d7f89 */ /* 0x000e2800000e0000 */
[----:B------:R-:W1:Y:S04]  /*0360*/  SHFL.DOWN PT, R3, R8, 0x4, 0x1f ;  /* 0x08801f0008037f89 */ /* 0x000e6800000e0000 */
[----:B------:R-:W3:Y:S01]  /*0370*/  SHFL.DOWN PT, R14, R23, 0x2, 0x1f ;  /* 0x08401f00170e7f89 */ /* 0x000ee200000e0000 */
[----:B----4-:R-:W-:-:S03]  /*0380*/  IADD3 R22, PT, PT, R25, R2, RZ ;  /* 0x0000000219167210 */ /* 0x010fc60007ffe0ff */
[----:B------:R-:W-:Y:S04]  /*0390*/  STG.E desc[UR6][R4.64+0x10000], R13 ;  /* 0x0100000d04007986 */ /* 0x000fe8000c101906 */
[----:B------:R-:W4:Y:S01]  /*03a0*/  SHFL.DOWN PT, R13, R22, 0x8, 0x1f ;  /* 0x09001f00160d7f89 */ /* 0x000f2200000e0000 */
[----:B0-----:R-:W-:Y:S01]  /*03b0*/  IMAD.IADD R2, R10, 0x1, R29 ;  /* 0x000000010a027824 */ /* 0x001fe200078e021d */
[----:B------:R-:W-:Y:S01]  /*03c0*/  IADD3 R29, PT, PT, R6, R25, RZ ;  /* 0x00000019061d7210 */ /* 0x000fe20007ffe0ff */
[----:B-1----:R-:W-:-:S04]  /*03d0*/  IMAD.IADD R3, R8, 0x1, R3 ;  /* 0x0000000108037824 */ /* 0x002fc800078e0203 */
[----:B------:R-:W0:Y:S01]  /*03e0*/  SHFL.DOWN PT, R10, R29, 0x10, 0x1f ;  /* 0x0a001f001d0a7f89 */ /* 0x000e2200000e0000 */
[----:B---3--:R-:W-:-:S03]  /*03f0*/  IMAD.IADD R14, R23, 0x1, R14 ;  /* 0x00000001170e7824 */ /* 0x008fc600078e020e */
[----:B------:R-:W1:Y:S04]  /*0400*/  SHFL.DOWN PT, R8, R3, 0x2, 0x1f ;  /* 0x08401f0003087f89 */ /* 0x000e6800000e0000 */
[----:B------:R-:W3:Y:S01]  /*0410*/  SHFL.DOWN PT, R23, R2, 0x2, 0x1f ;  /* 0x08401f0002177f89 */ /* 0x000ee200000e0000 */
[----:B----4-:R-:W-:-:S03]  /*0420*/  IADD3 R22, PT, PT, R22, R13, RZ ;  /* 0x0000000d16167210 */ /* 0x010fc60007ffe0ff */
[----:B------:R-:W4:Y:S01]  /*0430*/  SHFL.DOWN PT, R13, R14, 0x1, 0x1f ;  /* 0x08201f000e0d7f89 */ /* 0x000f2200000e0000 */
[----:B------:R-:W-:-:S03]  /*0440*/  IADD3 R9, PT, PT, R9, R29, RZ ;  /* 0x0000001d09097210 */ /* 0x000fc60007ffe0ff */
[----:B------:R-:W-:Y:S04]  /*0450*/  STG.E desc[UR6][R4.64+0x8000], R15 ;  /* 0x0080000f04007986 */ /* 0x000fe8000c101906 */
[----:B------:R-:W5:Y:S01]  /*0460*/  SHFL.DOWN PT, R15, R22, 0x4, 0x1f ;  /* 0x08801f00160f7f89 */ /* 0x000f6200000e0000 */
[----:B0-----:R-:W-:Y:S02]  /*0470*/  IMAD.IADD R10, R29, 0x1, R10 ;  /* 0x000000011d0a7824 */ /* 0x001fe400078e020a */
[----:B-1----:R-:W-:Y:S01]  /*0480*/  IMAD.IADD R6, R3, 0x1, R8 ;  /* 0x0000000103067824 */ /* 0x002fe200078e0208 */
[----:B---3--:R-:W-:Y:S01]  /*0490*/  IADD3 R8, PT, PT, R2, R23, RZ ;  /* 0x0000001702087210 */ /* 0x008fe20007ffe0ff */
[----:B----4-:R-:W-:Y:S02]  /*04a0*/  IMAD.IADD R2, R14, 0x1, R13 ;  /* 0x000000010e027824 */ /* 0x010fe400078e020d */
[----:B------:R-:W0:Y:S04]  /*04b0*/  SHFL.DOWN PT, R13, R10, 0x8, 0x1f ;  /* 0x09001f000a0d7f89 */ /* 0x000e2800000e0000 */
[----:B------:R-:W1:Y:S04]  /*04c0*/  SHFL.DOWN PT, R3, R6, 0x1, 0x1f ;  /* 0x08201f0006037f89 */ /* 0x000e6800000e0000 */
[----:B------:R-:W3:Y:S04]  /*04d0*/  SHFL.DOWN PT, R14, R9, 0x10, 0x1f ;  /* 0x0a001f00090e7f89 */ /* 0x000ee800000e0000 */
[----:B------:R-:W4:Y:S01]  /*04e0*/  SHFL.DOWN PT, R23, R8, 0x1, 0x1f ;  /* 0x08201f0008177f89 */ /* 0x000f2200000e0000 */
[----:B-----5:R-:W-:-:S03]  /*04f0*/  IADD3 R15, PT, PT, R22, R15, RZ ;  /* 0x0000000f160f7210 */ /* 0x020fc60007ffe0ff */
[----:B------:R5:W-:Y:S04]  /*0500*/  STG.E desc[UR6][R4.64+0x18000], R25 ;  /* 0x0180001904007986 */ /* 0x000be8000c101906 */
[----:B------:R-:W4:Y:S01]  /*0510*/  SHFL.DOWN PT, R22, R15, 0x2, 0x1f ;  /* 0x08401f000f167f89 */ /* 0x000f2200000e0000 */
[----:B0-----:R-:W-:-:S03]  /*0520*/  IADD3 R13, PT, PT, R10, R13, RZ ;  /* 0x0000000d0a0d7210 */ /* 0x001fc60007ffe0ff */
[----:B------:R-:W-:Y:S01]  /*0530*/  STG.E desc[UR6][R4.64+0x28000], R9 ;  /* 0x0280000904007986 */ /* 0x000fe2000c101906 */
[----:B-----5:R-:W-:Y:S02]  /*0540*/  IMAD.IADD R25, R21, 0x1, R9 ;  /* 0x0000000115197824 */ /* 0x020fe400078e0209 */
[----:B-1----:R-:W-:Y:S02]  /*0550*/  IMAD.IADD R3, R6, 0x1, R3 ;  /* 0x0000000106037824 */ /* 0x002fe400078e0203 */
[----:B---3--:R-:W-:Y:S02]  /*0560*/  IMAD.IADD R14, R9, 0x1, R14 ;  /* 0x00000001090e7824 */ /* 0x008fe400078e020e */
[----:B------:R-:W0:Y:S01]  /*0570*/  SHFL.DOWN PT, R9, R13, 0x4, 0x1f ;  /* 0x08801f000d097f89 */ /* 0x000e2200000e0000 */
[----:B----4-:R-:W-:-:S03]  /*0580*/  IADD3 R6, PT, PT, R8, R23, RZ ;  /* 0x0000001708067210 */ /* 0x010fc60007ffe0ff */
[----:B------:R-:W1:Y:S04]  /*0590*/  SHFL.DOWN PT, R8, R25, 0x10, 0x1f ;  /* 0x0a001f0019087f89 */ /* 0x000e6800000e0000 */
[----:B------:R-:W-:Y:S04]  /*05a0*/  STG.E desc[UR6][R4.64+0x20000], R29 ;  /* 0x0200001d04007986 */ /* 0x000fe8000c101906 */
[----:B------:R-:W3:Y:S01]  /*05b0*/  SHFL.DOWN PT, R29, R14, 0x8, 0x1f ;  /* 0x09001f000e1d7f89 */ /* 0x000ee200000e0000 */
[----:B------:R-:W-:Y:S01]  /*05c0*/  IADD3 R23, PT, PT, R18, R25, RZ ;  /* 0x0000001912177210 */ /* 0x000fe20007ffe0ff */
[----:B------:R-:W-:-:S04]  /*05d0*/  IMAD.IADD R21, R15, 0x1, R22 ;  /* 0x000000010f157824 */ /* 0x000fc800078e0216 */
[----:B------:R-:W4:Y:S01]  /*05e0*/  SHFL.DOWN PT, R10, R23, 0x10, 0x1f ;  /* 0x0a001f00170a7f89 */ /* 0x000f2200000e0000 */
[----:B0-----:R-:W-:Y:S01]  /*05f0*/  IADD3 R15, PT, PT, R13, R9, RZ ;  /* 0x000000090d0f7210 */ /* 0x001fe20007ffe0ff */
[----:B-1----:R-:W-:-:S05]  /*0600*/  IMAD.IADD R8, R25, 0x1, R8 ;  /* 0x0000000119087824 */ /* 0x002fca00078e0208 */
[----:B------:R-:W-:Y:S01]  /*0610*/  SHFL.DOWN PT, R18, R8, 0x8, 0x1f ;  /* 0x09001f0008127f89 */ /* 0x000fe200000e0000 */
[----:B---3--:R-:W-:-:S03]  /*0620*/  IADD3 R22, PT, PT, R14, R29, RZ ;  /* 0x0000001d0e167210 */ /* 0x008fc60007ffe0ff */
[----:B------:R-:W0:Y:S01]  /*0630*/  SHFL.DOWN PT, R14, R15, 0x2, 0x1f ;  /* 0x08401f000f0e7f89 */ /* 0x000e2200000e0000 */
[----:B------:R-:W-:Y:S01]  /*0640*/  IMAD.IADD R20, R20, 0x1, R23 ;  /* 0x0000000114147824 */ /* 0x000fe200078e0217 */
[----:B----4-:R-:W-:-:S04]  /*0650*/  IADD3 R10, PT, PT, R23, R10, RZ ;  /* 0x0000000a170a7210 */ /* 0x010fc80007ffe0ff */
[----:B------:R-:W1:Y:S04]  /*0660*/  SHFL.DOWN PT, R9, R20, 0x10, 0x1f ;  /* 0x0a001f0014097f89 */ /* 0x000e6800000e0000 */
[----:B------:R-:W3:Y:S01]  /*0670*/  SHFL.DOWN PT, R29, R22, 0x4, 0x1f ;  /* 0x08801f00161d7f89 */ /* 0x000ee200000e0000 */
[----:B0-----:R-:W-:Y:S01]  /*0680*/  IMAD.IADD R13, R15, 0x1, R14 ;  /* 0x000000010f0d7824 */ /* 0x001fe200078e020e */
[----:B------:R-:W-:Y:S02]  /*0690*/  IADD3 R14, PT, PT, R8, R18, RZ ;  /* 0x00000012080e7210 */ /* 0x000fe40007ffe0ff */
[----:B------:R-:W0:Y:S01]  /*06a0*/  SHFL.DOWN PT, R18, R10, 0x8, 0x1f ;  /* 0x09001f000a127f89 */ /* 0x000e2200000e0000 */
[----:B-1----:R-:W-:Y:S02]  /*06b0*/  IMAD.IADD R9, R20, 0x1, R9 ;  /* 0x0000000114097824 */ /* 0x002fe400078e0209 */
[----:B---3--:R-:W-:Y:S01]  /*06c0*/  IMAD.IADD R22, R22, 0x1, R29 ;  /* 0x0000000116167824 */ /* 0x008fe200078e021d */
[----:B------:R-:W-:Y:S01]  /*06d0*/  IADD3 R29, PT, PT, R11, R20, RZ ;  /* 0x000000140b1d7210 */ /* 0x000fe20007ffe0ff */
[----:B------:R-:W1:Y:S01]  /*06e0*/  SHFL.DOWN PT, R15, R14, 0x4, 0x1f ;  /* 0x08801f000e0f7f89 */ /* 0x000e6200000e0000 */
[----:B0-----:R-:W-:-:S03]  /*06f0*/  IADD3 R11, PT, PT, R10, R18, RZ ;  /* 0x000000120a0b7210 */ /* 0x001fc60007ffe0ff */
[----:B------:R-:W0:Y:S04]  /*0700*/  SHFL.DOWN PT, R18, R9, 0x8, 0x1f ;  /* 0x09001f0009127f89 */ /* 0x000e2800000e0000 */
[----:B------:R0:W-:Y:S04]  /*0710*/  STG.E desc[UR6][R4.64+0x30000], R25 ;  /* 0x0300001904007986 */ /* 0x0001e8000c101906 */
[----:B------:R-:W3:Y:S01]  /*0720*/  SHFL.DOWN PT, R8, R21, 0x1, 0x1f ;  /* 0x08201f0015087f89 */ /* 0x000ee200000e0000 */
[----:B-1----:R-:W-:-:S03]  /*0730*/  IMAD.IADD R15, R14, 0x1, R15 ;  /* 0x000000010e0f7824 */ /* 0x002fc600078e020f */
[----:B------:R-:W1:Y:S04]  /*0740*/  SHFL.DOWN PT, R10, R11, 0x4, 0x1f ;  /* 0x08801f000b0a7f89 */ /* 0x000e6800000e0000 */
[----:B------:R-:W-:Y:S01]  /*0750*/  STG.E desc[UR6][R4.64+0x38000], R23 ;  /* 0x0380001704007986 */ /* 0x000fe2000c101906 */
[----:B0-----:R-:W-:-:S03]  /*0760*/  IADD3 R25, PT, PT, R9, R18, RZ ;  /* 0x0000001209197210 */ /* 0x001fc60007ffe0ff */
[----:B------:R-:W0:Y:S04]  /*0770*/  SHFL.DOWN PT, R23, R22, 0x2, 0x1f ;  /* 0x08401f0016177f89 */ /* 0x000e2800000e0000 */
[----:B------:R-:W4:Y:S04]  /*0780*/  SHFL.DOWN PT, R14, R13, 0x1, 0x1f ;  /* 0x08201f000d0e7f89 */ /* 0x000f2800000e0000 */
[----:B------:R-:W5:Y:S04]  /*0790*/  SHFL.DOWN PT, R18, R25, 0x4, 0x1f ;  /* 0x08801f0019127f89 */ /* 0x000f6800000e0000 */
[----:B------:R-:W-:Y:S04]  /*07a0*/  STG.E desc[UR6][R4.64+0x40000], R20 ;  /* 0x0400001404007986 */ /* 0x000fe8000c101906 */
[----:B------:R-:W2:Y:S01]  /*07b0*/  SHFL.DOWN PT, R20, R15, 0x2, 0x1f ;  /* 0x08401f000f147f89 */ /* 0x000ea200000e0000 */
[----:B---3--:R-:W-:Y:S01]  /*07c0*/  IADD3 R8, PT, PT, R21, R8, RZ ;  /* 0x0000000815087210 */ /* 0x008fe20007ffe0ff */
[----:B-1----:R-:W-:-:S05]  /*07d0*/  IMAD.IADD R21, R11, 0x1, R10 ;  /* 0x000000010b157824 */ /* 0x002fca00078e020a */
[----:B------:R-:W1:Y:S01]  /*07e0*/  SHFL.DOWN PT, R11, R21, 0x2, 0x1f ;  /* 0x08401f00150b7f89 */ /* 0x000e6200000e0000 */
[----:B0-----:R-:W-:Y:S01]  /*07f0*/  IMAD.IADD R23, R22, 0x1, R23 ;  /* 0x0000000116177824 */ /* 0x001fe200078e0217 */
[----:B----4-:R-:W-:Y:S02]  /*0800*/  IADD3 R9, PT, PT, R13, R14, RZ ;  /* 0x0000000e0d097210 */ /* 0x010fe40007ffe0ff */
[----:B------:R-:W0:Y:S01]  /*0810*/  SHFL.DOWN PT, R14, R29, 0x10, 0x1f ;  /* 0x0a001f001d0e7f89 */ /* 0x000e2200000e0000 */
[----:B-----5:R-:W-:-:S03]  /*0820*/  IADD3 R18, PT, PT, R25, R18, RZ ;  /* 0x0000001219127210 */ /* 0x020fc60007ffe0ff */
[----:B------:R-:W3:Y:S01]  /*0830*/  SHFL.DOWN PT, R10, R23, 0x1, 0x1f ;  /* 0x08201f00170a7f89 */ /* 0x000ee200000e0000 */
[----:B--2---:R-:W-:-:S03]  /*0840*/  IMAD.IADD R20, R15, 0x1, R20 ;  /* 0x000000010f147824 */ /* 0x004fc600078e0214 */
[----:B------:R-:W2:Y:S01]  /*0850*/  SHFL.DOWN PT, R15, R18, 0x2, 0x1f ;  /* 0x08401f00120f7f89 */ /* 0x000ea200000e0000 */
[----:B------:R-:W-:-:S03]  /*0860*/  IADD3 R22, PT, PT, R12, R29, RZ ;  /* 0x0000001d0c167210 */ /* 0x000fc60007ffe0ff */
[----:B------:R-:W4:Y:S04]  /*0870*/  SHFL.DOWN PT, R13, R20, 0x1, 0x1f ;  /* 0x08201f00140d7f89 */ /* 0x000f2800000e0000 */
[----:B------:R-:W5:Y:S01]  /*0880*/  SHFL.DOWN PT, R25, R22, 0x10, 0x1f ;  /* 0x0a001f0016197f89 */ /* 0x000f6200000e0000 */
[----:B------:R-:W-:Y:S01]  /*0890*/  IADD3 R17, PT, PT, R17, R22, RZ ;  /* 0x0000001611117210 */ /* 0x000fe20007ffe0ff */
[----:B-1----:R-:W-:Y:S02]  /*08a0*/  IMAD.IADD R11, R21, 0x1, R11 ;  /* 0x00000001150b7824 */ /* 0x002fe400078e020b */
[----:B0-----:R-:W-:Y:S01]  /*08b0*/  IMAD.IADD R12, R29, 0x1, R14 ;  /* 0x000000011d0c7824 */ /* 0x001fe200078e020e */
[----:B------:R-:W-:Y:S01]  /*08c0*/  IADD3 R21, PT, PT, R24, R17, RZ ;  /* 0x0000001118157210 */ /* 0x000fe20007ffe0ff */
[----:B------:R-:W0:Y:S01]  /*08d0*/  SHFL.DOWN PT, R14, R17, 0x10, 0x1f ;  /* 0x0a001f00110e7f89 */ /* 0x000e2200000e0000 */
[----:B---3--:R-:W-:-:S03]  /*08e0*/  IMAD.IADD R10, R23, 0x1, R10 ;  /* 0x00000001170a7824 */ /* 0x008fc600078e020a */
[----:B------:R-:W-:Y:S01]  /*08f0*/  SHFL.DOWN PT, R23, R12, 0x8, 0x1f ;  /* 0x09001f000c177f89 */ /* 0x000fe200000e0000 */
[----:B------:R-:W-:Y:S01]  /*0900*/  IMAD.IADD R26, R26, 0x1, R21 ;  /* 0x000000011a1a7824 */ /* 0x000fe200078e0215 */
[----:B--2---:R-:W-:Y:S02]  /*0910*/  IADD3 R15, PT, PT, R18, R15, RZ ;  /* 0x0000000f120f7210 */ /* 0x004fe40007ffe0ff */
[----:B------:R-:W1:Y:S02]  /*0920*/  SHFL.DOWN PT, R18, R11, 0x1, 0x1f ;  /* 0x08201f000b127f89 */ /* 0x000e6400000e0000 */
[----:B------:R-:W-:Y:S01]  /*0930*/  IADD3 R27, PT, PT, R27, R26, RZ ;  /* 0x0000001a1b1b7210 */ /* 0x000fe20007ffe0ff */
[----:B----4-:R-:W-:Y:S02]  /*0940*/  IMAD.IADD R13, R20, 0x1, R13 ;  /* 0x00000001140d7824 */ /* 0x010fe400078e020d */
[----:B-----5:R-:W-:Y:S01]  /*0950*/  IMAD.IADD R20, R22, 0x1, R25 ;  /* 0x0000000116147824 */ /* 0x020fe200078e0219 */
[----:B------:R-:W-:Y:S01]  /*0960*/  IADD3 R25, PT, PT, R28, R27, RZ ;  /* 0x0000001b1c197210 */ /* 0x000fe20007ffe0ff */
[----:B------:R-:W2:Y:S04]  /*0970*/  SHFL.DOWN PT, R24, R21, 0x10, 0x1f ;  /* 0x0a001f0015187f89 */ /* 0x000ea800000e0000 */
[----:B------:R-:W-:Y:S04]  /*0980*/  STG.E desc[UR6][R4.64+0x48000], R29 ;  /* 0x0480001d04007986 */ /* 0x000fe8000c101906 */
[----:B------:R-:W-:Y:S04]  /*0990*/  STG.E desc[UR6][R4.64+0x50000], R22 ;  /* 0x0500001604007986 */ /* 0x000fe8000c101906 */
[----:B------:R-:W-:Y:S04]  /*09a0*/  STG.E desc[UR6][R4.64+0x58000], R17 ;  /* 0x0580001104007986 */ /* 0x000fe8000c101906 */
[----:B------:R-:W-:Y:S04]  /*09b0*/  STG.E desc[UR6][R4.64+0x60000], R21 ;  /* 0x0600001504007986 */ /* 0x000fe8000c101906 */
[----:B------:R-:W-:Y:S04]  /*09c0*/  STG.E desc[UR6][R4.64+0x68000], R26 ;  /* 0x0680001a04007986 */ /* 0x000fe8000c101906 */
[----:B------:R-:W-:Y:S04]  /*09d0*/  STG.E desc[UR6][R4.64+0x70000], R27 ;  /* 0x0700001b04007986 */ /* 0x000fe8000c101906 */
[----:B------:R-:W-:Y:S01]  /*09e0*/  STG.E desc[UR6][R4.64+0x78000], R25 ;  /* 0x0780001904007986 */ /* 0x000fe2000c101906 */
[----:B0-----:R-:W-:-:S03]  /*09f0*/  IMAD.IADD R14, R17, 0x1, R14 ;  /* 0x00000001110e7824 */ /* 0x001fc600078e020e */
[----:B------:R-:W0:Y:S04]  /*0a00*/  SHFL.DOWN PT, R29, R26, 0x10, 0x1f ;  /* 0x0a001f001a1d7f89 */ /* 0x000e2800000e0000 */
[----:B------:R-:W3:Y:S04]  /*0a10*/  SHFL.DOWN PT, R22, R27, 0x10, 0x1f ;  /* 0x0a001f001b167f89 */ /* 0x000ee800000e0000 */
[----:B------:R-:W4:Y:S01]  /*0a20*/  SHFL.DOWN PT, R4, R25, 0x10, 0x1f ;  /* 0x0a001f0019047f89 */ /* 0x000f2200000e0000 */
[----:B-1----:R-:W-:-:S03]  /*0a30*/  IADD3 R18, PT, PT, R11, R18, RZ ;  /* 0x000000120b127210 */ /* 0x002fc60007ffe0ff */
[----:B------:R-:W1:Y:S01]  /*0a40*/  SHFL.DOWN PT, R28, R20, 0x8, 0x1f ;  /* 0x09001f00141c7f89 */ /* 0x000e6200000e0000 */
[----:B------:R-:W-:-:S03]  /*0a50*/  IMAD.IADD R23, R12, 0x1, R23 ;  /* 0x000000010c177824 */ /* 0x000fc600078e0217 */
[----:B------:R-:W5:Y:S04]  /*0a60*/  SHFL.DOWN PT, R12, R15, 0x1, 0x1f ;  /* 0x08201f000f0c7f89 */ /* 0x000f6800000e0000 */
[----:B------:R-:W5:Y:S01]  /*0a70*/  SHFL.DOWN PT, R11, R14, 0x8, 0x1f ;  /* 0x09001f000e0b7f89 */ /* 0x000f6200000e0000 */
[----:B--2---:R-:W-:Y:S01]  /*0a80*/  IADD3 R24, PT, PT, R21, R24, RZ ;  /* 0x0000001815187210 */ /* 0x004fe20007ffe0ff */
[----:B0-----:R-:W-:Y:S01]  /*0a90*/  IMAD.IADD R29, R26, 0x1, R29 ;  /* 0x000000011a1d7824 */ /* 0x001fe200078e021d */
[----:B---3--:R-:W-:-:S03]  /*0aa0*/  IADD3 R22, PT, PT, R27, R22, RZ ;  /* 0x000000161b167210 */ /* 0x008fc60007ffe0ff */
[----:B------:R-:W0:Y:S01]  /*0ab0*/  SHFL.DOWN PT, R5, R24, 0x8, 0x1f ;  /* 0x09001f0018057f89 */ /* 0x000e2200000e0000 */
[----:B----4-:R-:W-:-:S03]  /*0ac0*/  IADD3 R4, PT, PT, R25, R4, RZ ;  /* 0x0000000419047210 */ /* 0x010fc60007ffe0ff */
[----:B------:R-:W2:Y:S01]  /*0ad0*/  SHFL.DOWN PT, R17, R22, 0x8, 0x1f ;  /* 0x09001f0016117f89 */ /* 0x000ea200000e0000 */
[----:B-1----:R-:W-:-:S03]  /*0ae0*/  IMAD.IADD R28, R20, 0x1, R28 ;  /* 0x00000001141c7824 */ /* 0x002fc600078e021c */
[----:B------:R-:W1:Y:S04]  /*0af0*/  SHFL.DOWN PT, R21, R4, 0x8, 0x1f ;  /* 0x09001f0004157f89 */ /* 0x000e6800000e0000 */
[----:B------:R-:W3:Y:S01]  /*0b00*/  SHFL.DOWN PT, R20, R29, 0x8, 0x1f ;  /* 0x09001f001d147f89 */ /* 0x000ee200000e0000 */
[----:B-----5:R-:W-:Y:S01]  /*0b10*/  IADD3 R12, PT, PT, R15, R12, RZ ;  /* 0x0000000c0f0c7210 */ /* 0x020fe20007ffe0ff */
[----:B------:R-:W-:Y:S02]  /*0b20*/  IMAD.IADD R11, R14, 0x1, R11 ;  /* 0x000000010e0b7824 */ /* 0x000fe400078e020b */
[----:B------:R-:W4:Y:S04]  /*0b30*/  SHFL.DOWN PT, R15, R28, 0x4, 0x1f ;  /* 0x08801f001c0f7f89 */ /* 0x000f2800000e0000 */
[----:B------:R-:W5:Y:S01]  /*0b40*/  SHFL.DOWN PT, R14, R23, 0x4, 0x1f ;  /* 0x08801f00170e7f89 */ /* 0x000f6200000e0000 */
[----:B0-----:R-:W-:-:S02]  /*0b50*/  IMAD.IADD R5, R24, 0x1, R5 ;  /* 0x0000000118057824 */ /* 0x001fc400078e0205 */
[----:B--2---:R-:W-:Y:S01]  /*0b60*/  IMAD.IADD R17, R22, 0x1, R17 ;  /* 0x0000000116117824 */ /* 0x004fe200078e0211 */
[----:B-1----:R-:W-:Y:S02]  /*0b70*/  IADD3 R21, PT, PT, R4, R21, RZ ;  /* 0x0000001504157210 */ /* 0x002fe40007ffe0ff */
[----:B------:R-:W0:Y:S01]  /*0b80*/  SHFL.DOWN PT, R22, R5, 0x4, 0x1f ;  /* 0x08801f0005167f89 */ /* 0x000e2200000e0000 */
[----:B---3--:R-:W-:-:S03]  /*0b90*/  IADD3 R20, PT, PT, R29, R20, RZ ;  /* 0x000000141d147210 */ /* 0x008fc60007ffe0ff */
[----:B------:R-:W1:Y:S01]  /*0ba0*/  SHFL.DOWN PT, R24, R11, 0x4, 0x1f ;  /* 0x08801f000b187f89 */ /* 0x000e6200000e0000 */
[----:B----4-:R-:W-:-:S03]  /*0bb0*/  IMAD.IADD R26, R28, 0x1, R15 ;  /* 0x000000011c1a7824 */ /* 0x010fc600078e020f */
[----:B------:R-:W2:Y:S01]  /*0bc0*/  SHFL.DOWN PT, R4, R21, 0x4, 0x1f ;  /* 0x08801f0015047f89 */ /* 0x000ea200000e0000 */
[----:B-----5:R-:W-:-:S03]  /*0bd0*/  IADD3 R14, PT, PT, R23, R14, RZ ;  /* 0x0000000e170e7210 */ /* 0x020fc60007ffe0ff */
[----:B------:R-:W3:Y:S04]  /*0be0*/  SHFL.DOWN PT, R15, R20, 0x4, 0x1f ;  /* 0x08801f00140f7f89 */ /* 0x000ee800000e0000 */
[----:B------:R-:W4:Y:S04]  /*0bf0*/  SHFL.DOWN PT, R28, R17, 0x4, 0x1f ;  /* 0x08801f00111c7f89 */ /* 0x000f2800000e0000 */
[----:B------:R-:W5:Y:S04]  /*0c00*/  SHFL.DOWN PT, R23, R14, 0x2, 0x1f ;  /* 0x08401f000e177f89 */ /* 0x000f6800000e0000 */
[----:B------:R-:W5:Y:S01]  /*0c10*/  SHFL.DOWN PT, R27, R26, 0x2, 0x1f ;  /* 0x08401f001a1b7f89 */ /* 0x000f6200000e0000 */
[----:B0-----:R-:W-:Y:S01]  /*0c20*/  IADD3 R22, PT, PT, R5, R22, RZ ;  /* 0x0000001605167210 */ /* 0x001fe20007ffe0ff */
[----:B-1----:R-:W-:-:S02]  /*0c30*/  IMAD.IADD R24, R11, 0x1, R24 ;  /* 0x000000010b187824 */ /* 0x002fc400078e0218 */
[----:B--2---:R-:W-:Y:S02]  /*0c40*/  IMAD.IADD R4, R21, 0x1, R4 ;  /* 0x0000000115047824 */ /* 0x004fe400078e0204 */
[----:B------:R-:W0:Y:S01]  /*0c50*/  SHFL.DOWN PT, R5, R22, 0x2, 0x1f ;  /* 0x08401f0016057f89 */ /* 0x000e2200000e0000 */
[----:B---3--:R-:W-:Y:S01]  /*0c60*/  IMAD.IADD R15, R20, 0x1, R15 ;  /* 0x00000001140f7824 */ /* 0x008fe200078e020f */
[----:B----4-:R-:W-:Y:S02]  /*0c70*/  IADD3 R28, PT, PT, R17, R28, RZ ;  /* 0x0000001c111c7210 */ /* 0x010fe40007ffe0ff */
[----:B------:R-:W1:Y:S01]  /*0c80*/  SHFL.DOWN PT, R11, R24, 0x2, 0x1f ;  /* 0x08401f00180b7f89 */ /* 0x000e6200000e0000 */
[----:B-----5:R-:W-:-:S03]  /*0c90*/  IMAD.IADD R23, R14, 0x1, R23 ;  /* 0x000000010e177824 */ /* 0x020fc600078e0217 */
[----:B------:R-:W2:Y:S04]  /*0ca0*/  SHFL.DOWN PT, R20, R15, 0x2, 0x1f ;  /* 0x08401f000f147f89 */ /* 0x000ea800000e0000 */
[----:B------:R-:W3:Y:S01]  /*0cb0*/  SHFL.DOWN PT, R17, R28, 0x2, 0x1f ;  /* 0x08401f001c117f89 */ /* 0x000ee200000e0000 */
[----:B------:R-:W-:-:S03]  /*0cc0*/  IADD3 R27, PT, PT, R26, R27, RZ ;  /* 0x0000001b1a1b7210 */ /* 0x000fc60007ffe0ff */
[----:B------:R-:W4:Y:S04]  /*0cd0*/  SHFL.DOWN PT, R21, R4, 0x2, 0x1f ;  /* 0x08401f0004157f89 */ /* 0x000f2800000e0000 */
[----:B------:R-:W5:Y:S01]  /*0ce0*/  SHFL.DOWN PT, R26, R23, 0x1, 0x1f ;  /* 0x08201f00171a7f89 */ /* 0x000f6200000e0000 */
[----:B0-----:R-:W-:Y:S01]  /*0cf0*/  IMAD.IADD R5, R22, 0x1, R5 ;  /* 0x0000000116057824 */ /* 0x001fe200078e0205 */
[----:B-1----:R-:W-:-:S04]  /*0d00*/  IADD3 R11, PT, PT, R24, R11, RZ ;  /* 0x0000000b180b7210 */ /* 0x002fc80007ffe0ff */
[----:B------:R-:W0:Y:S01]  /*0d10*/  SHFL.DOWN PT, R22, R5, 0x1, 0x1f ;  /* 0x08201f0005167f89 */ /* 0x000e2200000e0000 */
[----:B--2---:R-:W-:Y:S01]  /*0d20*/  IADD3 R20, PT, PT, R15, R20, RZ ;  /* 0x000000140f147210 */ /* 0x004fe20007ffe0ff */
[----:B---3--:R-:W-:Y:S01]  /*0d30*/  IMAD.IADD R17, R28, 0x1, R17 ;  /* 0x000000011c117824 */ /* 0x008fe200078e0211 */
[----:B----4-:R-:W-:Y:S01]  /*0d40*/  IADD3 R21, PT, PT, R4, R21, RZ ;  /* 0x0000001504157210 */ /* 0x010fe20007ffe0ff */
[----:B------:R-:W1:Y:S01]  /*0d50*/  SHFL.DOWN PT, R14, R27, 0x1, 0x1f ;  /* 0x08201f001b0e7f89 */ /* 0x000e6200000e0000 */
[----:B-----5:R-:W-:-:S03]  /*0d60*/  IMAD.IADD R26, R23, 0x1, R26 ;  /* 0x00000001171a7824 */ /* 0x020fc600078e021a */
[----:B------:R-:W2:Y:S04]  /*0d70*/  SHFL.DOWN PT, R24, R11, 0x1, 0x1f ;  /* 0x08201f000b187f89 */ /* 0x000ea800000e0000 */
[----:B------:R-:W3:Y:S04]  /*0d80*/  SHFL.DOWN PT, R15, R20, 0x1, 0x1f ;  /* 0x08201f00140f7f89 */ /* 0x000ee800000e0000 */
[----:B------:R-:W4:Y:S04]  /*0d90*/  SHFL.DOWN PT, R28, R17, 0x1, 0x1f ;  /* 0x08201f00111c7f89 */ /* 0x000f2800000e0000 */
[----:B------:R-:W5:Y:S01]  /*0da0*/  SHFL.DOWN PT, R23, R21, 0x1, 0x1f ;  /* 0x08201f0015177f89 */ /* 0x000f6200000e0000 */
[----:B------:R-:W-:Y:S01]  /*0db0*/  LOP3.LUT P1, RZ, R0, 0x1f, RZ, 0xc0, !PT ;  /* 0x0000001f00ff7812 */ /* 0x000fe2000782c0ff */
[----:B------:R-:W-:Y:S01]  /*0dc0*/  UIADD3 UR4, UPT, UPT, UR4, 0x1, URZ ;  /* 0x0000000104047890 */ /* 0x000fe2000fffe0ff */
[----:B------:R-:W-:Y:S01]  /*0dd0*/  IMAD.MOV.U32 R4, RZ, RZ, R16 ;  /* 0x000000ffff047224 */ /* 0x000fe200078e0010 */
[----:B------:R-:W-:Y:S01]  /*0de0*/  BSSY.RECONVERGENT B0, `(.L_x_0) ;  /* 0x000003f000007945 */ /* 0x000fe20003800200 */
[----:B0-----:R-:W-:Y:S01]  /*0df0*/  IADD3 R22, PT, PT, R5, R22, RZ ;  /* 0x0000001605167210 */ /* 0x001fe20007ffe0ff */
[----:B------:R-:W-:Y:S01]  /*0e00*/  UISETP.NE.AND UP0, UPT, UR4, 0x200, UPT ;  /* 0x000002000400788c */ /* 0x000fe2000bf05270 */
[----:B------:R-:W-:-:S02]  /*0e10*/  MOV R5, R19 ;  /* 0x0000001300057202 */ /* 0x000fc40000000f00 */
[----:B-1----:R-:W-:Y:S02]  /*0e20*/  IADD3 R14, PT, PT, R27, R14, RZ ;  /* 0x0000000e1b0e7210 */ /* 0x002fe40007ffe0ff */
[----:B------:R-:W-:Y:S01]  /*0e30*/  IADD3 R16, P0, PT, R4, 0x40, RZ ;  /* 0x0000004004107810 */ /* 0x000fe20007f1e0ff */
[----:B--2---:R-:W-:Y:S02]  /*0e40*/  IMAD.IADD R24, R11, 0x1, R24 ;  /* 0x000000010b187824 */ /* 0x004fe400078e0218 */
[----:B---3--:R-:W-:Y:S01]  /*0e50*/  IMAD.IADD R19, R20, 0x1, R15 ;  /* 0x0000000114137824 */ /* 0x008fe200078e020f */
[----:B----4-:R-:W-:Y:S01]  /*0e60*/  IADD3 R28, PT, PT, R17, R28, RZ ;  /* 0x0000001c111c7210 */ /* 0x010fe20007ffe0ff */
[----:B-----5:R-:W-:Y:S01]  /*0e70*/  IMAD.IADD R23, R21, 0x1, R23 ;  /* 0x0000000115177824 */ /* 0x020fe200078e0217 */
[----:B------:R-:W-:Y:S07]  /*0e80*/  @P1 BRA `(.L_x_1) ;  /* 0x0000000000d01947 */ /* 0x000fee0003800000 */
[----:B------:R-:W0:Y:S01]  /*0e90*/  S2R R11, SR_LANEID ;  /* 0x00000000000b7919 */ /* 0x000e220000000000 */
[----:B------:R-:W1:Y:S01]  /*0ea0*/  REDUX.SUM UR8, R2 ;  /* 0x00000000020873c4 */ /* 0x000e62000000c000 */
[----:B------:R-:W-:Y:S02]  /*0eb0*/  VOTEU.ANY UR5, UPT, PT ;  /* 0x0000000000057886 */ /* 0x000fe400038e0100 */
[----:B------:R-:W-:-:S05]  /*0ec0*/  UFLO.U32 UR5, UR5 ;  /* 0x00000005000572bd */ /* 0x000fca00080e0000 */
[----:B------:R1:W2:Y:S08]  /*0ed0*/  REDUX.SUM UR9, R3 ;  /* 0x00000000030973c4 */ /* 0x0002b0000000c000 */
[----:B------:R-:W3:Y:S08]  /*0ee0*/  REDUX.SUM UR10, R6 ;  /* 0x00000000060a73c4 */ /* 0x000ef0000000c000 */
[----:B------:R-:W4:Y:S01]  /*0ef0*/  REDUX.SUM UR11, R8 ;  /* 0x00000000080b73c4 */ /* 0x000f22000000c000 */
[----:B-1----:R-:W-:-:S02]  /*0f00*/  MOV R3, UR8 ;  /* 0x0000000800037c02 */ /* 0x002fc40008000f00 */
[----:B0-----:R-:W-:-:S05]  /*0f10*/  ISETP.EQ.U32.AND P1, PT, R11, UR5, PT ;  /* 0x000000050b007c0c */ /* 0x001fca000bf22070 */
[----:B------:R2:W0:Y:S08]  /*0f20*/  REDUX.SUM UR12, R9 ;  /* 0x00000000090c73c4 */ /* 0x000430000000c000 */
[----:B------:R-:W1:Y:S08]  /*0f30*/  REDUX.SUM UR13, R10 ;  /* 0x000000000a0d73c4 */ /* 0x000e70000000c000 */
[----:B------:R4:W-:Y:S08]  /*0f40*/  REDUX.SUM UR14, R13 ;  /* 0x000000000d0e73c4 */ /* 0x0009f0000000c000 */
[----:B------:R-:W-:Y:S08]  /*0f50*/  REDUX.SUM UR15, R18 ;  /* 0x00000000120f73c4 */ /* 0x000ff0000000c000 */
[----:B------:R-:W5:Y:S08]  /*0f60*/  REDUX.SUM UR16, R12 ;  /* 0x000000000c1073c4 */ /* 0x000f70000000c000 */
[----:B------:R-:W5:Y:S08]  /*0f70*/  REDUX.SUM UR17, R26 ;  /* 0x000000001a1173c4 */ /* 0x000f70000000c000 */
[----:B------:R-:W5:Y:S08]  /*0f80*/  REDUX.SUM UR18, R14 ;  /* 0x000000000e1273c4 */ /* 0x000f70000000c000 */
[----:B------:R-:W5:Y:S08]  /*0f90*/  REDUX.SUM UR19, R24 ;  /* 0x00000000181373c4 */ /* 0x000f70000000c000 */
[----:B------:R-:W5:Y:S08]  /*0fa0*/  REDUX.SUM UR20, R22 ;  /* 0x00000000161473c4 */ /* 0x000f70000000c000 */
[----:B------:R5:W5:Y:S08]  /*0fb0*/  REDUX.SUM UR21, R19 ;  /* 0x00000000131573c4 */ /* 0x000b70000000c000 */
[----:B------:R-:W5:Y:S08]  /*0fc0*/  REDUX.SUM UR5, R28 ;  /* 0x000000001c0573c4 */ /* 0x000f70000000c000 */
[----:B------:R5:W5:Y:S01]  /*0fd0*/  REDUX.SUM UR8, R23 ;  /* 0x00000000170873c4 */ /* 0x000b62000000c000 */
[----:B--2---:R-:W-:Y:S01]  /*0fe0*/  IMAD.U32 R9, RZ, RZ, UR9 ;  /* 0x00000009ff097e24 */ /* 0x004fe2000f8e00ff */
[----:B---3--:R-:W-:Y:S01]  /*0ff0*/  MOV R11, UR10 ;  /* 0x0000000a000b7c02 */ /* 0x008fe20008000f00 */
[----:B----4-:R-:W-:Y:S01]  /*1000*/  IMAD.U32 R13, RZ, RZ, UR11 ;  /* 0x0000000bff0d7e24 */ /* 0x010fe2000f8e00ff */
[----:B0-----:R-:W-:Y:S01]  /*1010*/  MOV R15, UR12 ;  /* 0x0000000c000f7c02 */ /* 0x001fe20008000f00 */
[----:B------:R0:W-:Y:S01]  /*1020*/  @P1 REDG.E.ADD.STRONG.GPU desc[UR6][R4.64+-0x20], R3 ;  /* 0xffffe0030400198e */ /* 0x0001e2000c12e106 */
[----:B-1----:R-:W-:Y:S01]  /*1030*/  IMAD.U32 R17, RZ, RZ, UR13 ;  /* 0x0000000dff117e24 */ /* 0x002fe2000f8e00ff */
[----:B-----5:R-:W-:Y:S01]  /*1040*/  MOV R21, UR16 ;  /* 0x0000001000157c02 */ /* 0x020fe20008000f00 */
[----:B------:R-:W-:Y:S01]  /*1050*/  IMAD.U32 R19, RZ, RZ, UR15 ;  /* 0x0000000fff137e24 */ /* 0x000fe2000f8e00ff */
[----:B------:R1:W-:Y:S01]  /*1060*/  @P1 REDG.E.ADD.STRONG.GPU desc[UR6][R4.64+-0x1c], R9 ;  /* 0xffffe4090400198e */ /* 0x0003e2000c12e106 */
[----:B------:R-:W-:-:S03]  /*1070*/  IMAD.U32 R23, RZ, RZ, UR17 ;  /* 0x00000011ff177e24 */ /* 0x000fc6000f8e00ff */
[----:B------:R2:W-:Y:S01]  /*1080*/  @P1 REDG.E.ADD.STRONG.GPU desc[UR6][R4.64+-0x18], R11 ;  /* 0xffffe80b0400198e */ /* 0x0005e2000c12e106 */
[----:B0-----:R-:W-:-:S03]  /*1090*/  MOV R3, UR14 ;  /* 0x0000000e00037c02 */ /* 0x001fc60008000f00 */
[----:B------:R0:W-:Y:S01]  /*10a0*/  @P1 REDG.E.ADD.STRONG.GPU desc[UR6][R4.64+-0x14], R13 ;  /* 0xffffec0d0400198e */ /* 0x0001e2000c12e106 */
[----:B------:R-:W-:-:S03]  /*10b0*/  MOV R27, UR18 ;  /* 0x00000012001b7c02 */ /* 0x000fc60008000f00 */
[----:B------:R3:W-:Y:S01]  /*10c0*/  @P1 REDG.E.ADD.STRONG.GPU desc[UR6][R4.64+-0x10], R15 ;  /* 0xfffff00f0400198e */ /* 0x0007e2000c12e106 */
[----:B-1----:R-:W-:-:S03]  /*10d0*/  IMAD.U32 R9, RZ, RZ, UR19 ;  /* 0x00000013ff097e24 */ /* 0x002fc6000f8e00ff */
[----:B------:R1:W-:Y:S01]  /*10e0*/  @P1 REDG.E.ADD.STRONG.GPU desc[UR6][R4.64+-0xc], R17 ;  /* 0xfffff4110400198e */ /* 0x0003e2000c12e106 */
[----:B--2---:R-:W-:-:S03]  /*10f0*/  MOV R11, UR20 ;  /* 0x00000014000b7c02 */ /* 0x004fc60008000f00 */
[----:B------:R2:W-:Y:S01]  /*1100*/  @P1 REDG.E.ADD.STRONG.GPU desc[UR6][R4.64+-0x8], R3 ;  /* 0xfffff8030400198e */ /* 0x0005e2000c12e106 */
[----:B0-----:R-:W-:-:S03]  /*1110*/  IMAD.U32 R13, RZ, RZ, UR21 ;  /* 0x00000015ff0d7e24 */ /* 0x001fc6000f8e00ff */
[----:B------:R2:W-:Y:S01]  /*1120*/  @P1 REDG.E.ADD.STRONG.GPU desc[UR6][R4.64+-0x4], R19 ;  /* 0xfffffc130400198e */ /* 0x0005e2000c12e106 */
[----:B---3--:R-:W-:-:S03]  /*1130*/  MOV R15, UR5 ;  /* 0x00000005000f7c02 */ /* 0x008fc60008000f00 */
[----:B------:R2:W-:Y:S01]  /*1140*/  @P1 REDG.E.ADD.STRONG.GPU desc[UR6][R4.64], R21 ;  /* 0x000000150400198e */ /* 0x0005e2000c12e106 */
[----:B-1----:R-:W-:-:S03]  /*1150*/  IMAD.U32 R17, RZ, RZ, UR8 ;  /* 0x00000008ff117e24 */ /* 0x002fc6000f8e00ff */
[----:B------:R2:W-:Y:S04]  /*1160*/  @P1 REDG.E.ADD.STRONG.GPU desc[UR6][R4.64+0x4], R23 ;  /* 0x000004170400198e */ /* 0x0005e8000c12e106 */
[----:B------:R2:W-:Y:S04]  /*1170*/  @P1 REDG.E.ADD.STRONG.GPU desc[UR6][R4.64+0x8], R27 ;  /* 0x0000081b0400198e */ /* 0x0005e8000c12e106 */
[----:B------:R2:W-:Y:S04]  /*1180*/  @P1 REDG.E.ADD.STRONG.GPU desc[UR6][R4.64+0xc], R9 ;  /* 0x00000c090400198e */ /* 0x0005e8000c12e106 */
[----:B------:R2:W-:Y:S04]  /*1190*/  @P1 REDG.E.ADD.STRONG.GPU desc[UR6][R4.64+0x10], R11 ;  /* 0x0000100b0400198e */ /* 0x0005e8000c12e106 */
[----:B------:R2:W-:Y:S04]  /*11a0*/  @P1 REDG.E.ADD.STRONG.GPU desc[UR6][R4.64+0x14], R13 ;  /* 0x0000140d0400198e */ /* 0x0005e8000c12e106 */
[----:B------:R2:W-:Y:S04]  /*11b0*/  @P1 REDG.E.ADD.STRONG.GPU desc[UR6][R4.64+0x18], R15 ;  /* 0x0000180f0400198e */ /* 0x0005e8000c12e106 */
[----:B------:R2:W-:Y:S02]  /*11c0*/  @P1 REDG.E.ADD.STRONG.GPU desc[UR6][R4.64+0x1c], R17 ;  /* 0x00001c110400198e */ /* 0x0005e4000c12e106 */
.L_x_1:
[----:B------:R-:W-:Y:S05]  /*11d0*/  BSYNC.RECONVERGENT B0 ;  /* 0x0000000000007941 */ /* 0x000fea0003800200 */
.L_x_0:
[----:B--2---:R-:W-:Y:S01]  /*11e0*/  IADD3.X R19, PT, PT, RZ, R5, RZ, P0, !PT ;  /* 0x00000005ff137210 */ /* 0x004fe200007fe4ff */
[----:B------:R-:W-:Y:S01]  /*11f0*/  VIADD R7, R7, 0x20000 ;  /* 0x0002000007077836 */ /* 0x000fe20000000000 */
[----:B------:R-:W-:Y:S06]  /*1200*/  BRA.U UP0, `(.L_x_2) ;  /* 0xffffffed00b07547 */ /* 0x000fec000b83ffff */
[----:B------:R-:W-:Y:S05]  /*1210*/  EXIT ;  /* 0x000000000000794d */ /* 0x000fea0003800000 */
.L_x_3:
[----:B------:R-:W-:-:S00]  /*1220*/  BRA `(.L_x_3) ;  /* 0xfffffffc00fc7947 */ /* 0x000fc0000383ffff */
[----:B------:R-:W-:-:S00]  /*1230*/  NOP ;  /* 0x0000000000007918 */ /* 0x000fc00000000000 */
        /* <DEDUP_REMOVED lines=12> */
.L_x_8:


//--------------------- .text._Z6kernelPiS_S_ii   --------------------------
	.section	.text._Z6kernelPiS_S_ii,"ax",@progbits
	.align	128
        .global         _Z6kernelPiS_S_ii
        .type           _Z6kernelPiS_S_ii,@function
        .size           _Z6kernelPiS_S_ii,(.L_x_9 - _Z6kernelPiS_S_ii)
        .other          _Z6kernelPiS_S_ii,@"STO_CUDA_ENTRY STV_DEFAULT"
_Z6kernelPiS_S_ii:
.text._Z6kernelPiS_S_ii:
[----:B------:R-:W-:Y:S08]  /*0000*/  LDC R1, c[0x0][0x37c] ;  /* 0x0000df00ff017b82 */ /* 0x000ff00000000800 */
[----:B------:R-:W0:Y:S02]  /*0010*/  LDC R3, c[0x0][0x39c] ;  /* 0x0000e700ff037b82 */ /* 0x000e240000000800 */
[----:B0-----:R-:W-:-:S13]  /*0020*/  ISETP.GE.AND P0, PT, R3, 0x10, PT ;  /* 0x000000100300780c */ /* 0x001fda0003f06270 */
[----:B------:R-:W-:Y:S05]  /*0030*/  @!P0 EXIT ;  /* 0x000000000000894d */ /* 0x000fea0003800000 */
[----:B------:R-:W0:Y:S01]  /*0040*/  S2R R0, SR_TID.X ;  /* 0x0000000000007919 */ /* 0x000e220000002100 */
[----:B------:R-:W0:Y:S01]  /*0050*/  LDCU UR4, c[0x0][0x360] ;  /* 0x00006c00ff0477ac */ /* 0x000e220008000800 */
[----:B------:R-:W-:Y:S01]  /*0060*/  SHF.R.S32.HI R2, RZ, 0x1f, R3 ;  /* 0x0000001fff027819 */ /* 0x000fe20000011403 */
[----:B------:R-:W-:Y:S01]  /*0070*/  IMAD.MOV.U32 R24, RZ, RZ, RZ ;  /* 0x000000ffff187224 */ /* 0x000fe200078e00ff */
[----:B------:R-:W0:Y:S01]  /*0080*/  S2R R7, SR_CTAID.X ;  /* 0x0000000000077919 */ /* 0x000e220000002500 */
[----:B------:R-:W1:Y:S01]  /*0090*/  LDCU.64 UR6, c[0x0][0x358] ;  /* 0x00006b00ff0677ac */ /* 0x000e620008000a00 */
[----:B------:R-:W-:-:S04]  /*00a0*/  LEA.HI R2, R2, R3, RZ, 0x4 ;  /* 0x0000000302027211 */ /* 0x000fc800078f20ff */
[----:B------:R-:W-:Y:S01]  /*00b0*/  SHF.R.S32.HI R3, RZ, 0x4, R2 ;  /* 0x00000004ff037819 */ /* 0x000fe20000011402 */
[----:B------:R-:W-:-:S03]  /*00c0*/  HFMA2 R2, -RZ, RZ, 0, 0 ;  /* 0x00000000ff027431 */ /* 0x000fc600000001ff */
[----:B------:R-:W-:Y:S01]  /*00d0*/  IADD3 R3, PT, PT, -R3, RZ, RZ ;  /* 0x000000ff03037210 */ /* 0x000fe20007ffe1ff */
[----:B01----:R-:W-:-:S07]  /*00e0*/  IMAD R7, R7, UR4, R0 ;  /* 0x0000000407077c24 */ /* 0x003fce000f8e0200 */
.L_x_6:
[----:B-1----:R-:W0:Y:S08]  /*00f0*/  LDC.64 R10, c[0x0][0x380] ;  /* 0x0000e000ff0a7b82 */ /* 0x002e300000000a00 */
[----:B------:R-:W1:Y:S01]  /*0100*/  LDC R4, c[0x0][0x398] ;  /* 0x0000e600ff047b82 */ /* 0x000e620000000800 */
[----:B0-----:R-:W-:-:S05]  /*0110*/  IMAD.WIDE R10, R7, 0x4, R10 ;  /* 0x00000004070a7825 */ /* 0x001fca00078e020a */
[----:B------:R-:W2:Y:S01]  /*0120*/  LDG.E R27, desc[UR6][R10.64] ;  /* 0x000000060a1b7981 */ /* 0x000ea2000c1e1900 */
[----:B-1----:R-:W-:-:S05]  /*0130*/  IMAD.WIDE R12, R4, 0x4, R10 ;  /* 0x00000004040c7825 */ /* 0x002fca00078e020a */
[----:B------:R-:W3:Y:S01]  /*0140*/  LDG.E R28, desc[UR6][R12.64] ;  /* 0x000000060c1c7981 */ /* 0x000ee2000c1e1900 */
[----:B------:R-:W-:-:S05]  /*0150*/  IMAD.WIDE R14, R4, 0x4, R12 ;  /* 0x00000004040e7825 */ /* 0x000fca00078e020c */
[----:B------:R-:W4:Y:S01]  /*0160*/  LDG.E R6, desc[UR6][R14.64] ;  /* 0x000000060e067981 */ /* 0x000f22000c1e1900 */
[----:B------:R-:W-:-:S05]  /*0170*/  IMAD.WIDE R18, R4, 0x4, R14 ;  /* 0x0000000404127825 */ /* 0x000fca00078e020e */
[----:B------:R-:W5:Y:S01]  /*0180*/  LDG.E R5, desc[UR6][R18.64] ;  /* 0x0000000612057981 */ /* 0x000f62000c1e1900 */
[----:B------:R-:W-:-:S05]  /*0190*/  IMAD.WIDE R20, R4, 0x4, R18 ;  /* 0x0000000404147825 */ /* 0x000fca00078e0212 */
[----:B------:R0:W5:Y:S02]  /*01a0*/  LDG.E R9, desc[UR6][R20.64] ;  /* 0x0000000614097981 */ /* 0x000164000c1e1900 */
[----:B0-----:R-:W-:-:S05]  /*01b0*/  IMAD.WIDE R20, R4, 0x4, R20 ;  /* 0x0000000404147825 */ /* 0x001fca00078e0214 */
[----:B------:R-:W5:Y:S01]  /*01c0*/  LDG.E R11, desc[UR6][R20.64] ;  /* 0x00000006140b7981 */ /* 0x000f62000c1e1900 */
[----:B------:R-:W-:-:S05]  /*01d0*/  IMAD.WIDE R16, R4, 0x4, R20 ;  /* 0x0000000404107825 */ /* 0x000fca00078e0214 */
[----:B------:R0:W5:Y:S02]  /*01e0*/  LDG.E R10, desc[UR6][R16.64] ;  /* 0x00000006100a7981 */ /* 0x000164000c1e1900 */
[----:B0-----:R-:W-:-:S05]  /*01f0*/  IMAD.WIDE R16, R4, 0x4, R16 ;  /* 0x0000000404107825 */ /* 0x001fca00078e0210 */
[----:B------:R-:W5:Y:S01]  /*0200*/  LDG.E R8, desc[UR6][R16.64] ;  /* 0x0000000610087981 */ /* 0x000f62000c1e1900 */
[----:B------:R-:W-:-:S05]  /*0210*/  IMAD.WIDE R22, R4, 0x4, R16 ;  /* 0x0000000404167825 */ /* 0x000fca00078e0210 */
[----:B------:R3:W5:Y:S01]  /*0220*/  LDG.E R12, desc[UR6][R22.64] ;  /* 0x00000006160c7981 */ /* 0x000762000c1e1900 */
[----:B--2---:R-:W-:-:S05]  /*0230*/  IMAD.IADD R27, R27, 0x1, R24 ;  /* 0x000000011b1b7824 */ /* 0x004fca00078e0218 */
[----:B------:R-:W0:Y:S01]  /*0240*/  SHFL.DOWN PT, R26, R27, 0x10, 0x1f ;  /* 0x0a001f001b1a7f89 */ /* 0x000e2200000e0000 */
[----:B------:R-:W-:-:S05]  /*0250*/  IMAD.WIDE R24, R4, 0x4, R22 ;  /* 0x0000000404187825 */ /* 0x000fca00078e0216 */
[----:B------:R-:W2:Y:S01]  /*0260*/  LDG.E R13, desc[UR6][R24.64] ;  /* 0x00000006180d7981 */ /* 0x000ea2000c1e1900 */
[----:B------:R-:W-:-:S04]  /*0270*/  IMAD.WIDE R18, R4, 0x4, R24 ;  /* 0x0000000404127825 */ /* 0x000fc800078e0218 */
[C---:B------:R-:W-:Y:S02]  /*0280*/  IMAD.WIDE R14, R4.reuse, 0x4, R18 ;  /* 0x00000004040e7825 */ /* 0x040fe400078e0212 */
[----:B------:R-:W2:Y:S02]  /*0290*/  LDG.E R18, desc[UR6][R18.64] ;  /* 0x0000000612127981 */ /* 0x000ea4000c1e1900 */
[----:B------:R-:W-:Y:S01]  /*02a0*/  IMAD.WIDE R20, R4, 0x4, R14 ;  /* 0x0000000404147825 */ /* 0x000fe200078e020e */
[----:B0-----:R-:W-:-:S03]  /*02b0*/  IADD3 R26, PT, PT, R27, R26, RZ ;  /* 0x0000001a1b1a7210 */ /* 0x001fc60007ffe0ff */
[----:B---3--:R-:W-:Y:S01]  /*02c0*/  IMAD.IADD R23, R28, 0x1, R27 ;  /* 0x000000011c177824 */ /* 0x008fe200078e021b */
[----:B------:R0:W3:Y:S04]  /*02d0*/  LDG.E R19, desc[UR6][R14.64] ;  /* 0x000000060e137981 */ /* 0x0000e8000c1e1900 */
[----:B------:R-:W1:Y:S01]  /*02e0*/  SHFL.DOWN PT, R29, R26, 0x8, 0x1f ;  /* 0x09001f001a1d7f89 */ /* 0x000e6200000e0000 */
[----:B------:R-:W-:-:S03]  /*02f0*/  IMAD.WIDE R16, R4, 0x4, R20 ;  /* 0x0000000404107825 */ /* 0x000fc600078e0214 */
[----:B------:R-:W3:Y:S01]  /*0300*/  LDG.E R20, desc[UR6][R20.64] ;  /* 0x0000000614147981 */ /* 0x000ee2000c1e1900 */
[----:B0-----:R-:W0:Y:S03]  /*0310*/  LDC.64 R14, c[0x0][0x388] ;  /* 0x0000e200ff0e7b82 */ /* 0x001e260000000a00 */
[----:B------:R4:W3:Y:S02]  /*0320*/  LDG.E R21, desc[UR6][R16.64] ;  /* 0x0000000610157981 */ /* 0x0008e4000c1e1900 */
[----:B----4-:R-:W-:-:S04]  /*0330*/  IMAD.WIDE R16, R4, 0x4, R16 ;  /* 0x0000000404107825 */ /* 0x010fc800078e0210 */
[----:B------:R-:W-:Y:S01]  /*0340*/  IMAD.IADD R6, R6, 0x1, R23 ;  /* 0x0000000106067824 */ /* 0x000fe200078e0217 */
[----:B------:R-:W4:Y:S01]  /*0350*/  LDG.E R22, desc[UR6][R16.64] ;  /* 0x0000000610167981 */ /* 0x000f22000c1e1900 */
[----:B------:R-:W-:-:S06]  /*0360*/  IMAD.WIDE R24, R4, 0x4, R16 ;  /* 0x0000000404187825 */ /* 0x000fcc00078e0210 */
[----:B------:R1:W4:Y:S02]  /*0370*/  LDG.E R24, desc[UR6][R24.64] ;  /* 0x0000000618187981 */ /* 0x000324000c1e1900 */
[----:B-1----:R-:W-:Y:S02]  /*0380*/  IADD3 R25, PT, PT, R26, R29, RZ ;  /* 0x0000001d1a197210 */ /* 0x002fe40007ffe0ff */
[----:B------:R-:W1:Y:S04]  /*0390*/  SHFL.DOWN PT, R26, R23, 0x10, 0x1f ;  /* 0x0a001f00171a7f89 */ /* 0x000e6800000e0000 */
[----:B------:R-:W5:Y:S01]  /*03a0*/  SHFL.DOWN PT, R28, R25, 0x4, 0x1f ;  /* 0x08801f00191c7f89 */ /* 0x000f6200000e0000 */
[----:B0-----:R-:W-:-:S05]  /*03b0*/  IMAD.WIDE R14, R7, 0x4, R14 ;  /* 0x00000004070e7825 */ /* 0x001fca00078e020e */
[----:B------:R5:W-:Y:S01]  /*03c0*/  STG.E desc[UR6][R14.64], R27 ;  /* 0x0000001b0e007986 */ /* 0x000be2000c101906 */
[----:B------:R-:W-:-:S03]  /*03d0*/  IMAD.WIDE R16, R4, 0x4, R14 ;  /* 0x0000000404107825 */ /* 0x000fc600078e020e */
[----:B------:R-:W0:Y:S01]  /*03e0*/  SHFL.DOWN PT, R15, R6, 0x10, 0x1f ;  /* 0x0a001f00060f7f89 */ /* 0x000e2200000e0000 */
[----:B-1----:R-:W-:Y:S01]  /*03f0*/  IADD3 R26, PT, PT, R23, R26, RZ ;  /* 0x0000001a171a7210 */ /* 0x002fe20007ffe0ff */
[----:B-----5:R-:W-:-:S04]  /*0400*/  IMAD.IADD R14, R25, 0x1, R28 ;  /* 0x00000001190e7824 */ /* 0x020fc800078e021c */
[----:B------:R-:W1:Y:S04]  /*0410*/  SHFL.DOWN PT, R27, R26, 0x8, 0x1f ;  /* 0x09001f001a1b7f89 */ /* 0x000e6800000e0000 */
[----:B------:R-:W5:Y:S01]  /*0420*/  SHFL.DOWN PT, R25, R14, 0x2, 0x1f ;  /* 0x08401f000e197f89 */ /* 0x000f6200000e0000 */
[----:B------:R-:W-:Y:S01]  /*0430*/  IADD3 R5, PT, PT, R5, R6, RZ ;  /* 0x0000000605057210 */ /* 0x000fe20007ffe0ff */
[----:B------:R-:W-:Y:S02]  /*0440*/  IMAD.WIDE R28, R4, 0x4, R16 ;  /* 0x00000004041c7825 */ /* 0x000fe400078e0210 */
[----:B------:R0:W-:Y:S04]  /*0450*/  STG.E desc[UR6][R16.64], R23 ;  /* 0x0000001710007986 */ /* 0x0001e8000c101906 */
[----:B------:R-:W5:Y:S04]  /*0460*/  SHFL.DOWN PT, R17, R5, 0x10, 0x1f ;  /* 0x0a001f0005117f89 */ /* 0x000f6800000e0000 */
[----:B------:R5:W-:Y:S01]  /*0470*/  STG.E desc[UR6][R28.64], R6 ;  /* 0x000000061c007986 */ /* 0x000be2000c101906 */
[----:B0-----:R-:W-:Y:S01]  /*0480*/  IMAD.IADD R16, R6, 0x1, R15 ;  /* 0x0000000106107824 */ /* 0x001fe200078e020f */
[----:B-1----:R-:W-:-:S04]  /*0490*/  IADD3 R26, PT, PT, R26, R27, RZ ;  /* 0x0000001b1a1a7210 */ /* 0x002fc80007ffe0ff */
[----:B------:R-:W0:Y:S01]  /*04a0*/  SHFL.DOWN PT, R23, R16, 0x8, 0x1f ;  /* 0x09001f0010177f89 */ /* 0x000e2200000e0000 */
[----:B-----5:R-:W-:-:S03]  /*04b0*/  IMAD.IADD R6, R14, 0x1, R25 ;  /* 0x000000010e067824 */ /* 0x020fc600078e0219 */
[----:B------:R-:W1:Y:S01]  /*04c0*/  SHFL.DOWN PT, R25, R26, 0x4, 0x1f ;  /* 0x08801f001a197f89 */ /* 0x000e6200000e0000 */
[----:B------:R-:W-:Y:S01]  /*04d0*/  IMAD.WIDE R14, R4, 0x4, R28 ;  /* 0x00000004040e7825 */ /* 0x000fe200078e021c */
[----:B------:R-:W-:-:S03]  /*04e0*/  IADD3 R27, PT, PT, R9, R5, RZ ;  /* 0x00000005091b7210 */ /* 0x000fc60007ffe0ff */
[----:B------:R-:W-:Y:S01]  /*04f0*/  IMAD.IADD R17, R5, 0x1, R17 ;  /* 0x0000000105117824 */ /* 0x000fe200078e0211 */
[----:B------:R-:W5:Y:S01]  /*0500*/  SHFL.DOWN PT, R28, R6, 0x1, 0x1f ;  /* 0x08201f00061c7f89 */ /* 0x000f6200000e0000 */
[----:B0-----:R-:W-:Y:S01]  /*0510*/  IADD3 R9, PT, PT, R16, R23, RZ ;  /* 0x0000001710097210 */ /* 0x001fe20007ffe0ff */
[----:B-1----:R-:W-:Y:S02]  /*0520*/  IMAD.IADD R29, R26, 0x1, R25 ;  /* 0x000000011a1d7824 */ /* 0x002fe400078e0219 */
[----:B------:R-:W0:Y:S04]  /*0530*/  SHFL.DOWN PT, R25, R17, 0x8, 0x1f ;  /* 0x09001f0011197f89 */ /* 0x000e2800000e0000 */
[----:B------:R-:W1:Y:S04]  /*0540*/  SHFL.DOWN PT, R23, R9, 0x4, 0x1f ;  /* 0x08801f0009177f89 */ /* 0x000e6800000e0000 */
[----:B------:R5:W-:Y:S04]  /*0550*/  STG.E desc[UR6][R14.64], R5 ;  /* 0x000000050e007986 */ /* 0x000be8000c101906 */
[----:B------:R-:W1:Y:S01]  /*0560*/  SHFL.DOWN PT, R16, R29, 0x2, 0x1f ;  /* 0x08401f001d107f89 */ /* 0x000e6200000e0000 */
[----:B-----5:R-:W-:-:S02]  /*0570*/  IADD3 R5, PT, PT, R6, R28, RZ ;  /* 0x0000001c06057210 */ /* 0x020fc40007ffe0ff */
[----:B0-----:R-:W-:Y:S01]  /*0580*/  IADD3 R6, PT, PT, R17, R25, RZ ;  /* 0x0000001911067210 */ /* 0x001fe20007ffe0ff */
[----:B------:R-:W0:Y:S01]  /*0590*/  SHFL.DOWN PT, R26, R27, 0x10, 0x1f ;  /* 0x0a001f001b1a7f89 */ /* 0x000e2200000e0000 */
[----:B-1----:R-:W-:-:S03]  /*05a0*/  IMAD.IADD R23, R9, 0x1, R23 ;  /* 0x0000000109177824 */ /* 0x002fc600078e0217 */
[----:B------:R-:W1:Y:S04]  /*05b0*/  SHFL.DOWN PT, R17, R6, 0x4, 0x1f ;  /* 0x08801f0006117f89 */ /* 0x000e6800000e0000 */
[----:B------:R-:W5:Y:S01]  /*05c0*/  SHFL.DOWN PT, R28, R23, 0x2, 0x1f ;  /* 0x08401f00171c7f89 */ /* 0x000f6200000e0000 */
[----:B------:R-:W-:Y:S01]  /*05d0*/  IMAD.IADD R16, R29, 0x1, R16 ;  /* 0x000000011d107824 */ /* 0x000fe200078e0210 */
[----:B------:R-:W-:-:S04]  /*05e0*/  IADD3 R9, PT, PT, R11, R27, RZ ;  /* 0x0000001b0b097210 */ /* 0x000fc80007ffe0ff */
[----:B------:R-:W5:Y:S01]  /*05f0*/  SHFL.DOWN PT, R11, R16, 0x1, 0x1f ;  /* 0x08201f00100b7f89 */ /* 0x000f6200000e0000 */
[----:B0-----:R-:W-:Y:S01]  /*0600*/  IMAD.IADD R25, R27, 0x1, R26 ;  /* 0x000000011b197824 */ /* 0x001fe200078e021a */
[----:B-1----:R-:W-:Y:S01]  /*0610*/  IADD3 R26, PT, PT, R6, R17, RZ ;  /* 0x00000011061a7210 */ /* 0x002fe20007ffe0ff */
[----:B-----5:R-:W-:-:S04]  /*0620*/  IMAD.IADD R17, R23, 0x1, R28 ;  /* 0x0000000117117824 */ /* 0x020fc800078e021c */
[----:B------:R-:W0:Y:S04]  /*0630*/  SHFL.DOWN PT, R29, R26, 0x2, 0x1f ;  /* 0x08401f001a1d7f89 */ /* 0x000e2800000e0000 */
[----:B------:R-:W1:Y:S01]  /*0640*/  SHFL.DOWN PT, R28, R25, 0x8, 0x1f ;  /* 0x09001f00191c7f89 */ /* 0x000e6200000e0000 */
[----:B------:R-:W-:-:S05]  /*0650*/  IMAD.WIDE R14, R4, 0x4, R14 ;  /* 0x00000004040e7825 */ /* 0x000fca00078e020e */
[----:B------:R5:W-:Y:S01]  /*0660*/  STG.E desc[UR6][R14.64], R27 ;  /* 0x0000001b0e007986 */ /* 0x000be2000c101906 */
[----:B------:R-:W-:-:S03]  /*0670*/  IADD3 R6, PT, PT, R16, R11, RZ ;  /* 0x0000000b10067210 */ /* 0x000fc60007ffe0ff */
[----:B------:R-:W5:Y:S01]  /*0680*/  SHFL.DOWN PT, R27, R17, 0x1, 0x1f ;  /* 0x08201f00111b7f89 */ /* 0x000f6200000e0000 */
[----:B0-----:R-:W-:-:S03]  /*0690*/  IMAD.IADD R23, R26, 0x1, R29 ;  /* 0x000000011a177824 */ /* 0x001fc600078e021d */
[----:B------:R-:W0:Y:S01]  /*06a0*/  SHFL.DOWN PT, R26, R9, 0x10, 0x1f ;  /* 0x0a001f00091a7f89 */ /* 0x000e2200000e0000 */
[----:B-1----:R-:W-:-:S05]  /*06b0*/  IADD3 R11, PT, PT, R25, R28, RZ ;  /* 0x0000001c190b7210 */ /* 0x002fca0007ffe0ff */
[----:B------:R-:W1:Y:S01]  /*06c0*/  SHFL.DOWN PT, R28, R11, 0x4, 0x1f ;  /* 0x08801f000b1c7f89 */ /* 0x000e6200000e0000 */
[----:B-----5:R-:W-:-:S04]  /*06d0*/  IMAD.WIDE R14, R4, 0x4, R14 ;  /* 0x00000004040e7825 */ /* 0x020fc800078e020e */
[----:B------:R-:W-:Y:S01]  /*06e0*/  IMAD.IADD R16, R17, 0x1, R27 ;  /* 0x0000000111107824 */ /* 0x000fe200078e021b */
[----:B------:R-:W-:Y:S01]  /*06f0*/  IADD3 R27, PT, PT, R10, R9, RZ ;  /* 0x000000090a1b7210 */ /* 0x000fe20007ffe0ff */
[----:B------:R-:W5:Y:S04]  /*0700*/  SHFL.DOWN PT, R29, R23, 0x1, 0x1f ;  /* 0x08201f00171d7f89 */ /* 0x000f6800000e0000 */
[----:B------:R-:W5:Y:S01]  /*0710*/  SHFL.DOWN PT, R25, R27, 0x10, 0x1f ;  /* 0x0a001f001b197f89 */ /* 0x000f6200000e0000 */
[----:B0-----:R-:W-:-:S03]  /*0720*/  IMAD.IADD R26, R9, 0x1, R26 ;  /* 0x00000001091a7824 */ /* 0x001fc600078e021a */
[----:B------:R1:W-:Y:S02]  /*0730*/  STG.E desc[UR6][R14.64], R9 ;  /* 0x000000090e007986 */ /* 0x0003e4000c101906 */
[----:B-1----:R-:W-:Y:S02]  /*0740*/  IADD3 R9, PT, PT, R11, R28, RZ ;  /* 0x0000001c0b097210 */ /* 0x002fe40007ffe0ff */
[----:B------:R-:W0:Y:S01]  /*0750*/  SHFL.DOWN PT, R28, R26, 0x8, 0x1f ;  /* 0x09001f001a1c7f89 */ /* 0x000e2200000e0000 */
[----:B-----5:R-:W-:Y:S01]  /*0760*/  IMAD.IADD R17, R23, 0x1, R29 ;  /* 0x0000000117117824 */ /* 0x020fe200078e021d */
[----:B------:R-:W-:Y:S01]  /*0770*/  IADD3 R23, PT, PT, R8, R27, RZ ;  /* 0x0000001b08177210 */ /* 0x000fe20007ffe0ff */
[----:B------:R-:W-:Y:S01]  /*0780*/  IMAD.IADD R25, R27, 0x1, R25 ;  /* 0x000000011b197824 */ /* 0x000fe200078e0219 */
[----:B------:R-:W-:Y:S01]  /*0790*/  SHFL.DOWN PT, R29, R9, 0x2, 0x1f ;  /* 0x08401f00091d7f89 */ /* 0x000fe200000e0000 */
[----:B------:R-:W-:-:S03]  /*07a0*/  IMAD.WIDE R10, R4, 0x4, R14 ;  /* 0x00000004040a7825 */ /* 0x000fc600078e020e */
[----:B------:R-:W1:Y:S01]  /*07b0*/  SHFL.DOWN PT, R14, R23, 0x10, 0x1f ;  /* 0x0a001f00170e7f89 */ /* 0x000e6200000e0000 */
[----:B0-----:R-:W-:-:S03]  /*07c0*/  IADD3 R15, PT, PT, R26, R28, RZ ;  /* 0x0000001c1a0f7210 */ /* 0x001fc60007ffe0ff */
[----:B------:R-:W0:Y:S04]  /*07d0*/  SHFL.DOWN PT, R28, R25, 0x8, 0x1f ;  /* 0x09001f00191c7f89 */ /* 0x000e2800000e0000 */
[----:B------:R5:W-:Y:S01]  /*07e0*/  STG.E desc[UR6][R10.64], R27 ;  /* 0x0000001b0a007986 */ /* 0x000be2000c101906 */
[----:B-1----:R-:W-:Y:S01]  /*07f0*/  IADD3 R14, PT, PT, R23, R14, RZ ;  /* 0x0000000e170e7210 */ /* 0x002fe20007ffe0ff */
[----:B-----5:R-:W-:Y:S02]  /*0800*/  IMAD.IADD R27, R9, 0x1, R29 ;  /* 0x00000001091b7824 */ /* 0x020fe400078e021d */
[----:B------:R-:W-:-:S04]  /*0810*/  IMAD.WIDE R8, R4, 0x4, R10 ;  /* 0x0000000404087825 */ /* 0x000fc800078e020a */
[----:B0-----:R-:W-:Y:S01]  /*0820*/  IMAD.IADD R10, R25, 0x1, R28 ;  /* 0x00000001190a7824 */ /* 0x001fe200078e021c */
[----:B------:R-:W0:Y:S04]  /*0830*/  SHFL.DOWN PT, R29, R15, 0x4, 0x1f ;  /* 0x08801f000f1d7f89 */ /* 0x000e2800000e0000 */
[----:B------:R-:W1:Y:S04]  /*0840*/  SHFL.DOWN PT, R11, R10, 0x4, 0x1f ;  /* 0x08801f000a0b7f89 */ /* 0x000e6800000e0000 */
[----:B------:R-:W5:Y:S01]  /*0850*/  SHFL.DOWN PT, R25, R14, 0x8, 0x1f ;  /* 0x09001f000e197f89 */ /* 0x000f6200000e0000 */
[----:B------:R-:W-:-:S03]  /*0860*/  IADD3 R26, PT, PT, R12, R23, RZ ;  /* 0x000000170c1a7210 */ /* 0x000fc60007ffe0ff */
[----:B------:R-:W-:Y:S04]  /*0870*/  STG.E desc[UR6][R8.64], R23 ;  /* 0x0000001708007986 */ /* 0x000fe8000c101906 */
[----:B------:R-:W2:Y:S01]  /*0880*/  SHFL.DOWN PT, R23, R26, 0x10, 0x1f ;  /* 0x0a001f001a177f89 */ /* 0x000ea200000e0000 */
[----:B0-----:R-:W-:Y:S01]  /*0890*/  IADD3 R28, PT, PT, R15, R29, RZ ;  /* 0x0000001d0f1c7210 */ /* 0x001fe20007ffe0ff */
[----:B-1----:R-:W-:Y:S01]  /*08a0*/  IMAD.IADD R10, R10, 0x1, R11 ;  /* 0x000000010a0a7824 */ /* 0x002fe200078e020b */
[----:B-----5:R-:W-:-:S03]  /*08b0*/  IADD3 R11, PT, PT, R14, R25, RZ ;  /* 0x000000190e0b7210 */ /* 0x020fc60007ffe0ff */
[----:B------:R-:W0:Y:S04]  /*08c0*/  SHFL.DOWN PT, R29, R28, 0x2, 0x1f ;  /* 0x08401f001c1d7f89 */ /* 0x000e2800000e0000 */
[----:B------:R-:W1:Y:S04]  /*08d0*/  SHFL.DOWN PT, R14, R11, 0x4, 0x1f ;  /* 0x08801f000b0e7f89 */ /* 0x000e6800000e0000 */
[----:B------:R-:W5:Y:S04]  /*08e0*/  SHFL.DOWN PT, R12, R27, 0x1, 0x1f ;  /* 0x08201f001b0c7f89 */ /* 0x000f6800000e0000 */
[----:B------:R-:W3:Y:S01]  /*08f0*/  SHFL.DOWN PT, R25, R10, 0x2, 0x1f ;  /* 0x08401f000a197f89 */ /* 0x000ee200000e0000 */
[----:B--2---:R-:W-:-:S02]  /*0900*/  IADD3 R23, PT, PT, R26, R23, RZ ;  /* 0x000000171a177210 */ /* 0x004fc40007ffe0ff */
[----:B0-----:R-:W-:Y:S02]  /*0910*/  IADD3 R29, PT, PT, R28, R29, RZ ;  /* 0x0000001d1c1d7210 */ /* 0x001fe40007ffe0ff */
[----:B-1----:R-:W-:Y:S02]  /*0920*/  IADD3 R14, PT, PT, R11, R14, RZ ;  /* 0x0000000e0b0e7210 */ /* 0x002fe40007ffe0ff */
[----:B------:R-:W0:Y:S04]  /*0930*/  SHFL.DOWN PT, R11, R23, 0x8, 0x1f ;  /* 0x09001f00170b7f89 */ /* 0x000e2800000e0000 */
[----:B------:R-:W1:Y:S01]  /*0940*/  SHFL.DOWN PT, R28, R29, 0x1, 0x1f ;  /* 0x08201f001d1c7f89 */ /* 0x000e6200000e0000 */
[----:B-----5:R-:W-:Y:S01]  /*0950*/  IADD3 R12, PT, PT, R27, R12, RZ ;  /* 0x0000000c1b0c7210 */ /* 0x020fe20007ffe0ff */
[----:B---3--:R-:W-:-:S02]  /*0960*/  IMAD.IADD R25, R10, 0x1, R25 ;  /* 0x000000010a197824 */ /* 0x008fc400078e0219 */
[----:B------:R-:W2:Y:S01]  /*0970*/  SHFL.DOWN PT, R27, R14, 0x2, 0x1f ;  /* 0x08401f000e1b7f89 */ /* 0x000ea200000e0000 */
[----:B------:R-:W-:-:S03]  /*0980*/  IMAD.WIDE R8, R4, 0x4, R8 ;  /* 0x0000000404087825 */ /* 0x000fc600078e0208 */
[----:B------:R-:W3:Y:S01]  /*0990*/  SHFL.DOWN PT, R10, R25, 0x1, 0x1f ;  /* 0x08201f00190a7f89 */ /* 0x000ee200000e0000 */
[----:B------:R-:W-:-:S03]  /*09a0*/  IMAD.IADD R15, R13, 0x1, R26 ;  /* 0x000000010d0f7824 */ /* 0x000fc600078e021a */
[----:B------:R-:W-:Y:S04]  /*09b0*/  STG.E desc[UR6][R8.64], R26 ;  /* 0x0000001a08007986 */ /* 0x000fe8000c101906 */
[----:B------:R-:W5:Y:S01]  /*09c0*/  SHFL.DOWN PT, R26, R15, 0x10, 0x1f ;  /* 0x0a001f000f1a7f89 */ /* 0x000f6200000e0000 */
[----:B0-----:R-:W-:Y:S01]  /*09d0*/  IMAD.IADD R11, R23, 0x1, R11 ;  /* 0x00000001170b7824 */ /* 0x001fe200078e020b */
[----:B-1----:R-:W-:-:S04]  /*09e0*/  IADD3 R13, PT, PT, R29, R28, RZ ;  /* 0x0000001c1d0d7210 */ /* 0x002fc80007ffe0ff */
[----:B------:R-:W0:Y:S01]  /*09f0*/  SHFL.DOWN PT, R28, R11, 0x4, 0x1f ;  /* 0x08801f000b1c7f89 */ /* 0x000e2200000e0000 */
[----:B--2---:R-:W-:Y:S02]  /*0a00*/  IADD3 R27, PT, PT, R14, R27, RZ ;  /* 0x0000001b0e1b7210 */ /* 0x004fe40007ffe0ff */
[----:B---3--:R-:W-:-:S03]  /*0a10*/  IADD3 R14, PT, PT, R25, R10, RZ ;  /* 0x0000000a190e7210 */ /* 0x008fc60007ffe0ff */
[----:B------:R-:W1:Y:S01]  /*0a20*/  SHFL.DOWN PT, R10, R27, 0x1, 0x1f ;  /* 0x08201f001b0a7f89 */ /* 0x000e6200000e0000 */
[----:B------:R-:W-:Y:S01]  /*0a30*/  IADD3 R25, PT, PT, R18, R15, RZ ;  /* 0x0000000f12197210 */ /* 0x000fe20007ffe0ff */
[----:B-----5:R-:W-:-:S04]  /*0a40*/  IMAD.IADD R29, R15, 0x1, R26 ;  /* 0x000000010f1d7824 */ /* 0x020fc800078e021a */
[----:B------:R-:W-:Y:S01]  /*0a50*/  SHFL.DOWN PT, R26, R25, 0x10, 0x1f ;  /* 0x0a001f00191a7f89 */ /* 0x000fe200000e0000 */
[C---:B------:R-:W-:Y:S01]  /*0a60*/  IMAD.WIDE R8, R4.reuse, 0x4, R8 ;  /* 0x0000000404087825 */ /* 0x040fe200078e0208 */
[----:B0-----:R-:W-:Y:S02]  /*0a70*/  IADD3 R18, PT, PT, R11, R28, RZ ;  /* 0x0000001c0b127210 */ /* 0x001fe40007ffe0ff */
[----:B------:R-:W0:Y:S04]  /*0a80*/  SHFL.DOWN PT, R28, R29, 0x8, 0x1f ;  /* 0x09001f001d1c7f89 */ /* 0x000e2800000e0000 */
[----:B------:R1:W-:Y:S01]  /*0a90*/  STG.E desc[UR6][R8.64], R15 ;  /* 0x0000000f08007986 */ /* 0x0003e2000c101906 */
[----:B------:R-:W-:Y:S01]  /*0aa0*/  IMAD.IADD R19, R19, 0x1, R25 ;  /* 0x0000000113137824 */ /* 0x000fe200078e0219 */
[----:B-1----:R-:W-:Y:S01]  /*0ab0*/  IADD3 R15, PT, PT, R27, R10, RZ ;  /* 0x0000000a1b0f7210 */ /* 0x002fe20007ffe0ff */
[----:B------:R-:W-:-:S05]  /*0ac0*/  IMAD.WIDE R10, R4, 0x4, R8 ;  /* 0x00000004040a7825 */ /* 0x000fca00078e0208 */
[----:B------:R1:W-:Y:S01]  /*0ad0*/  STG.E desc[UR6][R10.64], R25 ;  /* 0x000000190a007986 */ /* 0x0003e2000c101906 */
[----:B0-----:R-:W-:-:S03]  /*0ae0*/  IADD3 R27, PT, PT, R29, R28, RZ ;  /* 0x0000001c1d1b7210 */ /* 0x001fc60007ffe0ff */
[----:B------:R-:W0:Y:S01]  /*0af0*/  SHFL.DOWN PT, R23, R18, 0x2, 0x1f ;  /* 0x08401f0012177f89 */ /* 0x000e2200000e0000 */
[----:B-1----:R-:W-:-:S03]  /*0b00*/  IADD3 R25, PT, PT, R25, R26, RZ ;  /* 0x0000001a19197210 */ /* 0x002fc60007ffe0ff */
[----:B------:R-:W1:Y:S04]  /*0b10*/  SHFL.DOWN PT, R26, R19, 0x10, 0x1f ;  /* 0x0a001f00131a7f89 */ /* 0x000e6800000e0000 */
[----:B------:R-:W2:Y:S01]  /*0b20*/  SHFL.DOWN PT, R28, R25, 0x8, 0x1f ;  /* 0x09001f00191c7f89 */ /* 0x000ea200000e0000 */
[----:B------:R-:W-:-:S03]  /*0b30*/  IMAD.WIDE R8, R4, 0x4, R10 ;  /* 0x0000000404087825 */ /* 0x000fc600078e020a */
[----:B------:R-:W3:Y:S01]  /*0b40*/  SHFL.DOWN PT, R29, R27, 0x4, 0x1f ;  /* 0x08801f001b1d7f89 */ /* 0x000ee200000e0000 */
[----:B0-----:R-:W-:Y:S01]  /*0b50*/  IMAD.IADD R23, R18, 0x1, R23 ;  /* 0x0000000112177824 */ /* 0x001fe200078e0217 */
[----:B-1----:R-:W-:-:S04]  /*0b60*/  IADD3 R26, PT, PT, R19, R26, RZ ;  /* 0x0000001a131a7210 */ /* 0x002fc80007ffe0ff */
[----:B------:R-:W0:Y:S01]  /*0b70*/  SHFL.DOWN PT, R18, R23, 0x1, 0x1f ;  /* 0x08201f0017127f89 */ /* 0x000e2200000e0000 */
[----:B--2---:R-:W-:-:S03]  /*0b80*/  IMAD.IADD R28, R25, 0x1, R28 ;  /* 0x00000001191c7824 */ /* 0x004fc600078e021c */
[----:B------:R-:W1:Y:S04]  /*0b90*/  SHFL.DOWN PT, R11, R26, 0x8, 0x1f ;  /* 0x09001f001a0b7f89 */ /* 0x000e6800000e0000 */
[----:B------:R-:W2:Y:S01]  /*0ba0*/  SHFL.DOWN PT, R10, R28, 0x4, 0x1f ;  /* 0x08801f001c0a7f89 */ /* 0x000ea200000e0000 */
[----:B---3--:R-:W-:Y:S02]  /*0bb0*/  IADD3 R29, PT, PT, R27, R29, RZ ;  /* 0x0000001d1b1d7210 */ /* 0x008fe40007ffe0ff */
[----:B------:R-:W-:Y:S01]  /*0bc0*/  IADD3 R20, PT, PT, R20, R19, RZ ;  /* 0x0000001314147210 */ /* 0x000fe20007ffe0ff */
[----:B------:R-:W-:Y:S04]  /*0bd0*/  STG.E desc[UR6][R8.64], R19 ;  /* 0x0000001308007986 */ /* 0x000fe8000c101906 */
[----:B------:R-:W3:Y:S01]  /*0be0*/  SHFL.DOWN PT, R25, R20, 0x10, 0x1f ;  /* 0x0a001f0014197f89 */ /* 0x000ee200000e0000 */
[----:B0-----:R-:W-:-:S02]  /*0bf0*/  IADD3 R18, PT, PT, R23, R18, RZ ;  /* 0x0000001217127210 */ /* 0x001fc40007ffe0ff */
[----:B-1----:R-:W-:Y:S01]  /*0c00*/  IADD3 R11, PT, PT, R26, R11, RZ ;  /* 0x0000000b1a0b7210 */ /* 0x002fe20007ffe0ff */
[----:B------:R-:W0:Y:S01]  /*0c10*/  SHFL.DOWN PT, R23, R29, 0x2, 0x1f ;  /* 0x08401f001d177f89 */ /* 0x000e2200000e0000 */
[----:B--2---:R-:W-:-:S03]  /*0c20*/  IMAD.IADD R10, R28, 0x1, R10 ;  /* 0x000000011c0a7824 */ /* 0x004fc600078e020a */
[----:B------:R-:W1:Y:S04]  /*0c30*/  SHFL.DOWN PT, R19, R11, 0x4, 0x1f ;  /* 0x08801f000b137f89 */ /* 0x000e6800000e0000 */
[----:B------:R-:W2:Y:S01]  /*0c40*/  SHFL.DOWN PT, R27, R10, 0x2, 0x1f ;  /* 0x08401f000a1b7f89 */ /* 0x000ea200000e0000 */
[----:B---3--:R-:W-:Y:S02]  /*0c50*/  IADD3 R28, PT, PT, R20, R25, RZ ;  /* 0x00000019141c7210 */ /* 0x008fe40007ffe0ff */
[----:B0-----:R-:W-:Y:S02]  /*0c60*/  IADD3 R29, PT, PT, R29, R23, RZ ;  /* 0x000000171d1d7210 */ /* 0x001fe40007ffe0ff */
[----:B-1----:R-:W-:-:S03]  /*0c70*/  IADD3 R19, PT, PT, R11, R19, RZ ;  /* 0x000000130b137210 */ /* 0x002fc60007ffe0ff */
[----:B------:R-:W0:Y:S01]  /*0c80*/  SHFL.DOWN PT, R26, R29, 0x1, 0x1f ;  /* 0x08201f001d1a7f89 */ /* 0x000e2200000e0000 */
[----:B--2---:R-:W-:-:S03]  /*0c90*/  IMAD.IADD R27, R10, 0x1, R27 ;  /* 0x000000010a1b7824 */ /* 0x004fc600078e021b */
[----:B------:R-:W1:Y:S04]  /*0ca0*/  SHFL.DOWN PT, R25, R19, 0x2, 0x1f ;  /* 0x08401f0013197f89 */ /* 0x000e6800000e0000 */
[----:B------:R-:W2:Y:S04]  /*0cb0*/  SHFL.DOWN PT, R10, R28, 0x8, 0x1f ;  /* 0x09001f001c0a7f89 */ /* 0x000ea800000e0000 */
[----:B------:R-:W3:Y:S01]  /*0cc0*/  SHFL.DOWN PT, R11, R27, 0x1, 0x1f ;  /* 0x08201f001b0b7f89 */ /* 0x000ee200000e0000 */
[----:B------:R-:W-:-:S04]  /*0cd0*/  IMAD.WIDE R8, R4, 0x4, R8 ;  /* 0x0000000404087825 */ /* 0x000fc800078e0208 */
[----:B------:R-:W-:Y:S01]  /*0ce0*/  IMAD.IADD R23, R21, 0x1, R20 ;  /* 0x0000000115177824 */ /* 0x000fe200078e0214 */
[----:B------:R5:W-:Y:S01]  /*0cf0*/  STG.E desc[UR6][R8.64], R20 ;  /* 0x0000001408007986 */ /* 0x000be2000c101906 */
[----:B0-----:R-:W-:-:S03]  /*0d00*/  IADD3 R21, PT, PT, R29, R26, RZ ;  /* 0x0000001a1d157210 */ /* 0x001fc60007ffe0ff */
[----:B------:R-:W0:Y:S01]  /*0d10*/  SHFL.DOWN PT, R20, R23, 0x10, 0x1f ;  /* 0x0a001f0017147f89 */ /* 0x000e2200000e0000 */
[----:B-1----:R-:W-:Y:S01]  /*0d20*/  IADD3 R26, PT, PT, R19, R25, RZ ;  /* 0x00000019131a7210 */ /* 0x002fe20007ffe0ff */
[----:B--2---:R-:W-:Y:S01]  /*0d30*/  IMAD.IADD R25, R28, 0x1, R10 ;  /* 0x000000011c197824 */ /* 0x004fe200078e020a */
[----:B---3--:R-:W-:-:S04]  /*0d40*/  IADD3 R19, PT, PT, R27, R11, RZ ;  /* 0x0000000b1b137210 */ /* 0x008fc80007ffe0ff */
[----:B------:R-:W1:Y:S04]  /*0d50*/  SHFL.DOWN PT, R10, R25, 0x4, 0x1f ;  /* 0x08801f00190a7f89 */ /* 0x000e6800000e0000 */
[----:B------:R-:W2:Y:S01]  /*0d60*/  SHFL.DOWN PT, R11, R26, 0x1, 0x1f ;  /* 0x08201f001a0b7f89 */ /* 0x000ea200000e0000 */
[----:B----4-:R-:W-:Y:S01]  /*0d70*/  IADD3 R27, PT, PT, R22, R23, RZ ;  /* 0x00000017161b7210 */ /* 0x010fe20007ffe0ff */
[----:B-----5:R-:W-:-:S04]  /*0d80*/  IMAD.WIDE R8, R4, 0x4, R8 ;  /* 0x0000000404087825 */ /* 0x020fc800078e0208 */
[----:B------:R-:W-:Y:S02]  /*0d90*/  IMAD.IADD R24, R24, 0x1, R27 ;  /* 0x0000000118187824 */ /* 0x000fe400078e021b */
[----:B0-----:R-:W-:Y:S01]  /*0da0*/  IMAD.IADD R22, R23, 0x1, R20 ;  /* 0x0000000117167824 */ /* 0x001fe200078e0214 */
[----:B------:R-:W-:Y:S04]  /*0db0*/  STG.E desc[UR6][R8.64], R23 ;  /* 0x0000001708007986 */ /* 0x000fe8000c101906 */
[----:B------:R-:W0:Y:S01]  /*0dc0*/  SHFL.DOWN PT, R20, R27, 0x10, 0x1f ;  /* 0x0a001f001b147f89 */ /* 0x000e2200000e0000 */
[----:B-1----:R-:W-:-:S03]  /*0dd0*/  IADD3 R29, PT, PT, R25, R10, RZ ;  /* 0x0000000a191d7210 */ /* 0x002fc60007ffe0ff */
[----:B------:R-:W1:Y:S01]  /*0de0*/  SHFL.DOWN PT, R25, R22, 0x8, 0x1f ;  /* 0x09001f0016197f89 */ /* 0x000e6200000e0000 */
[----:B--2---:R-:W-:Y:S01]  /*0df0*/  IADD3 R28, PT, PT, R26, R11, RZ ;  /* 0x0000000b1a1c7210 */ /* 0x004fe20007ffe0ff */
[----:B------:R-:W-:Y:S02]  /*0e00*/  IMAD.WIDE R10, R4, 0x4, R8 ;  /* 0x00000004040a7825 */ /* 0x000fe400078e0208 */
[----:B------:R-:W2:Y:S04]  /*0e10*/  SHFL.DOWN PT, R9, R24, 0x10, 0x1f ;  /* 0x0a001f0018097f89 */ /* 0x000ea800000e0000 */
[----:B------:R-:W3:Y:S01]  /*0e20*/  SHFL.DOWN PT, R26, R29, 0x2, 0x1f ;  /* 0x08401f001d1a7f89 */ /* 0x000ee200000e0000 */
[----:B0-----:R-:W-:Y:S02]  /*0e30*/  IADD3 R20, PT, PT, R27, R20, RZ ;  /* 0x000000141b147210 */ /* 0x001fe40007ffe0ff */
[----:B-1----:R-:W-:-:S02]  /*0e40*/  IADD3 R25, PT, PT, R22, R25, RZ ;  /* 0x0000001916197210 */ /* 0x002fc40007ffe0ff */
[----:B--2---:R-:W-:Y:S01]  /*0e50*/  IADD3 R22, PT, PT, R24, R9, RZ ;  /* 0x0000000918167210 */ /* 0x004fe20007ffe0ff */
[----:B------:R-:W0:Y:S04]  /*0e60*/  SHFL.DOWN PT, R23, R20, 0x8, 0x1f ;  /* 0x09001f0014177f89 */ /* 0x000e2800000e0000 */
[----:B------:R-:W1:Y:S04]  /*0e70*/  SHFL.DOWN PT, R9, R22, 0x8, 0x1f ;  /* 0x09001f0016097f89 */ /* 0x000e6800000e0000 */
[----:B------:R-:W2:Y:S01]  /*0e80*/  SHFL.DOWN PT, R8, R25, 0x4, 0x1f ;  /* 0x08801f0019087f89 */ /* 0x000ea200000e0000 */
[----:B---3--:R-:W-:Y:S01]  /*0e90*/  IMAD.IADD R26, R29, 0x1, R26 ;  /* 0x000000011d1a7824 */ /* 0x008fe200078e021a */
[----:B0-----:R-:W-:-:S02]  /*0ea0*/  IADD3 R29, PT, PT, R20, R23, RZ ;  /* 0x00000017141d7210 */ /* 0x001fc40007ffe0ff */
[----:B-1----:R-:W-:Y:S01]  /*0eb0*/  IADD3 R9, PT, PT, R22, R9, RZ ;  /* 0x0000000916097210 */ /* 0x002fe20007ffe0ff */
[----:B--2---:R-:W-:-:S04]  /*0ec0*/  IMAD.IADD R23, R25, 0x1, R8 ;  /* 0x0000000119177824 */ /* 0x004fc800078e0208 */
[----:B------:R-:W0:Y:S04]  /*0ed0*/  SHFL.DOWN PT, R20, R9, 0x4, 0x1f ;  /* 0x08801f0009147f89 */ /* 0x000e2800000e0000 */
[----:B------:R-:W1:Y:S04]  /*0ee0*/  SHFL.DOWN PT, R8, R29, 0x4, 0x1f ;  /* 0x08801f001d087f89 */ /* 0x000e6800000e0000 */
[----:B------:R1:W-:Y:S01]  /*0ef0*/  STG.E desc[UR6][R10.64], R27 ;  /* 0x0000001b0a007986 */ /* 0x0003e2000c101906 */
[----:B0-----:R-:W-:Y:S01]  /*0f00*/  IMAD.IADD R9, R9, 0x1, R20 ;  /* 0x0000000109097824 */ /* 0x001fe200078e0214 */
[----:B-1----:R-:W-:-:S04]  /*0f10*/  IADD3 R27, PT, PT, R29, R8, RZ ;  /* 0x000000081d1b7210 */ /* 0x002fc80007ffe0ff */
[----:B------:R-:W0:Y:S04]  /*0f20*/  SHFL.DOWN PT, R25, R9, 0x2, 0x1f ;  /* 0x08401f0009197f89 */ /* 0x000e2800000e0000 */
[----:B------:R-:W1:Y:S04]  /*0f30*/  SHFL.DOWN PT, R8, R23, 0x2, 0x1f ;  /* 0x08401f0017087f89 */ /* 0x000e6800000e0000 */
[----:B------:R-:W2:Y:S01]  /*0f40*/  SHFL.DOWN PT, R20, R27, 0x2, 0x1f ;  /* 0x08401f001b147f89 */ /* 0x000ea200000e0000 */
[----:B------:R-:W-:-:S05]  /*0f50*/  IMAD.WIDE R10, R4, 0x4, R10 ;  /* 0x00000004040a7825 */ /* 0x000fca00078e020a */
[----:B------:R-:W-:Y:S01]  /*0f60*/  STG.E desc[UR6][R10.64], R24 ;  /* 0x000000180a007986 */ /* 0x000fe2000c101906 */
[----:B0-----:R-:W-:Y:S01]  /*0f70*/  IMAD.IADD R22, R9, 0x1, R25 ;  /* 0x0000000109167824 */ /* 0x001fe200078e0219 */
[----:B-1----:R-:W-:Y:S02]  /*0f80*/  IADD3 R8, PT, PT, R23, R8, RZ ;  /* 0x0000000817087210 */ /* 0x002fe40007ffe0ff */
[----:B--2---:R-:W-:Y:S01]  /*0f90*/  IADD3 R20, PT, PT, R27, R20, RZ ;  /* 0x000000141b147210 */ /* 0x004fe20007ffe0ff */
[----:B------:R-:W0:Y:S04]  /*0fa0*/  SHFL.DOWN PT, R25, R26, 0x1, 0x1f ;  /* 0x08201f001a197f89 */ /* 0x000e2800000e0000 */
[----:B------:R-:W1:Y:S04]  /*0fb0*/  SHFL.DOWN PT, R29, R8, 0x1, 0x1f ;  /* 0x08201f00081d7f89 */ /* 0x000e6800000e0000 */
[----:B------:R-:W2:Y:S04]  /*0fc0*/  SHFL.DOWN PT, R23, R20, 0x1, 0x1f ;  /* 0x08201f0014177f89 */ /* 0x000ea800000e0000 */
[----:B------:R-:W3:Y:S01]  /*0fd0*/  SHFL.DOWN PT, R27, R22, 0x1, 0x1f ;  /* 0x08201f00161b7f89 */ /* 0x000ee200000e0000 */
[----:B------:R-:W-:Y:S01]  /*0fe0*/  LOP3.LUT P1, RZ, R0, 0x1f, RZ, 0xc0, !PT ;  /* 0x0000001f00ff7812 */ /* 0x000fe2000782c0ff */
[----:B------:R-:W-:Y:S01]  /*0ff0*/  BSSY.RECONVERGENT B0, `(.L_x_4) ;  /* 0x000003f000007945 */ /* 0x000fe20003800200 */
[----:B------:R-:W-:-:S02]  /*1000*/  IADD3 R3, PT, PT, R3, 0x1, RZ ;  /* 0x0000000103037810 */ /* 0x000fc40007ffe0ff */
[----:B------:R-:W-:Y:S02]  /*1010*/  LEA R7, R4, R7, 0x4 ;  /* 0x0000000704077211 */ /* 0x000fe400078e20ff */
[----:B------:R-:W-:Y:S02]  /*1020*/  ISETP.NE.AND P0, PT, R3, RZ, PT ;  /* 0x000000ff0300720c */ /* 0x000fe40003f05270 */
[----:B0-----:R-:W-:Y:S01]  /*1030*/  IADD3 R9, PT, PT, R26, R25, RZ ;  /* 0x000000191a097210 */ /* 0x001fe20007ffe0ff */
[----:B-1----:R-:W-:Y:S01]  /*1040*/  IMAD.IADD R29, R8, 0x1, R29 ;  /* 0x00000001081d7824 */ /* 0x002fe200078e021d */
[----:B--2---:R-:W-:Y:S01]  /*1050*/  IADD3 R23, PT, PT, R20, R23, RZ ;  /* 0x0000001714177210 */ /* 0x004fe20007ffe0ff */
[----:B---3--:R-:W-:Y:S02]  /*1060*/  IMAD.IADD R27, R22, 0x1, R27 ;  /* 0x00000001161b7824 */ /* 0x008fe400078e021b */
[----:B------:R-:W-:Y:S06]  /*1070*/  @P1 BRA `(.L_x_5) ;  /* 0x0000000000d81947 */ /* 0x000fec0003800000 */
[----:B------:R-:W0:Y:S01]  /*1080*/  S2R R8, SR_LANEID ;  /* 0x0000000000087919 */ /* 0x000e220000000000 */
[----:B------:R1:W2:Y:S01]  /*1090*/  REDUX.SUM UR5, R5 ;  /* 0x00000000050573c4 */ /* 0x0002a2000000c000 */
[----:B------:R-:W-:Y:S02]  /*10a0*/  VOTEU.ANY UR4, UPT, PT ;  /* 0x0000000000047886 */ /* 0x000fe400038e0100 */
[----:B------:R-:W-:-:S05]  /*10b0*/  UFLO.U32 UR4, UR4 ;  /* 0x00000004000472bd */ /* 0x000fca00080e0000 */
[----:B------:R-:W3:Y:S08]  /*10c0*/  REDUX.SUM UR8, R6 ;  /* 0x00000000060873c4 */ /* 0x000ef0000000c000 */
[----:B-1----:R-:W1:Y:S08]  /*10d0*/  LDC.64 R4, c[0x0][0x390] ;  /* 0x0000e400ff047b82 */ /* 0x002e700000000a00 */
[----:B------:R-:W4:Y:S08]  /*10e0*/  REDUX.SUM UR9, R16 ;  /* 0x00000000100973c4 */ /* 0x000f30000000c000 */
[----:B------:R-:W5:Y:S01]  /*10f0*/  REDUX.SUM UR10, R17 ;  /* 0x00000000110a73c4 */ /* 0x000f62000000c000 */
[----:B--2---:R-:W-:-:S02]  /*1100*/  MOV R11, UR5 ;  /* 0x00000005000b7c02 */ /* 0x004fc40008000f00 */
[----:B0-----:R-:W-:-:S05]  /*1110*/  ISETP.EQ.U32.AND P1, PT, R8, UR4, PT ;  /* 0x0000000408007c0c */ /* 0x001fca000bf22070 */
[----:B------:R-:W-:Y:S01]  /*1120*/  REDUX.SUM UR11, R12 ;  /* 0x000000000c0b73c4 */ /* 0x000fe2000000c000 */
[----:B-1----:R-:W-:-:S07]  /*1130*/  IMAD.WIDE.U32 R4, R2, 0x4, R4 ;  /* 0x0000000402047825 */ /* 0x002fce00078e0004 */
[----:B------:R3:W0:Y:S01]  /*1140*/  REDUX.SUM UR12, R13 ;  /* 0x000000000d0c73c4 */ /* 0x000622000000c000 */
[----:B------:R1:W-:Y:S07]  /*1150*/  @P1 REDG.E.ADD.STRONG.GPU desc[UR6][R4.64], R11 ;  /* 0x0000000b0400198e */ /* 0x0003ee000c12e106 */
[----:B------:R-:W1:Y:S08]  /*1160*/  REDUX.SUM UR13, R14 ;  /* 0x000000000e0d73c4 */ /* 0x000e70000000c000 */
[----:B------:R-:W-:Y:S08]  /*1170*/  REDUX.SUM UR14, R15 ;  /* 0x000000000f0e73c4 */ /* 0x000ff0000000c000 */
[----:B------:R-:W2:Y:S08]  /*1180*/  REDUX.SUM UR15, R18 ;  /* 0x00000000120f73c4 */ /* 0x000eb0000000c000 */
[----:B------:R-:W2:Y:S08]  /*1190*/  REDUX.SUM UR16, R21 ;  /* 0x00000000151073c4 */ /* 0x000eb0000000c000 */
[----:B------:R-:W2:Y:S08]  /*11a0*/  REDUX.SUM UR17, R19 ;  /* 0x00000000131173c4 */ /* 0x000eb0000000c000 */
[----:B------:R-:W-:Y:S08]  /*11b0*/  REDUX.SUM UR18, R28 ;  /* 0x000000001c1273c4 */ /* 0x000ff0000000c000 */
[----:B------:R4:W2:Y:S08]  /*11c0*/  REDUX.SUM UR19, R9 ;  /* 0x00000000091373c4 */ /* 0x0008b0000000c000 */
[----:B------:R-:W2:Y:S08]  /*11d0*/  REDUX.SUM UR20, R29 ;  /* 0x000000001d1473c4 */ /* 0x000eb0000000c000 */
[----:B------:R2:W2:Y:S08]  /*11e0*/  REDUX.SUM UR4, R23 ;  /* 0x00000000170473c4 */ /* 0x0004b0000000c000 */
[----:B------:R2:W2:Y:S01]  /*11f0*/  REDUX.SUM UR5, R27 ;  /* 0x000000001b0573c4 */ /* 0x0004a2000000c000 */
[----:B---3--:R-:W-:Y:S01]  /*1200*/  MOV R13, UR8 ;  /* 0x00000008000d7c02 */ /* 0x008fe20008000f00 */
[----:B----4-:R-:W-:Y:S01]  /*1210*/  IMAD.U32 R9, RZ, RZ, UR9 ;  /* 0x00000009ff097e24 */ /* 0x010fe2000f8e00ff */
[----:B-----5:R-:W-:Y:S01]  /*1220*/  MOV R15, UR10 ;  /* 0x0000000a000f7c02 */ /* 0x020fe20008000f00 */
[----:B0-----:R-:W-:Y:S01]  /*1230*/  IMAD.U32 R19, RZ, RZ, UR12 ;  /* 0x0000000cff137e24 */ /* 0x001fe2000f8e00ff */
[----:B------:R-:W-:Y:S01]  /*1240*/  MOV R17, UR11 ;  /* 0x0000000b00117c02 */ /* 0x000fe20008000f00 */
[----:B------:R0:W-:Y:S01]  /*1250*/  @P1 REDG.E.ADD.STRONG.GPU desc[UR6][R4.64+0x4], R13 ;  /* 0x0000040d0400198e */ /* 0x0001e2000c12e106 */
[----:B-1----:R-:W-:Y:S01]  /*1260*/  MOV R11, UR13 ;  /* 0x0000000d000b7c02 */ /* 0x002fe20008000f00 */
[----:B--2---:R-:W-:Y:S01]  /*1270*/  IMAD.U32 R23, RZ, RZ, UR15 ;  /* 0x0000000fff177e24 */ /* 0x004fe2000f8e00ff */
[----:B------:R-:W-:Y:S01]  /*1280*/  MOV R21, UR14 ;  /* 0x0000000e00157c02 */ /* 0x000fe20008000f00 */
[----:B------:R1:W-:Y:S01]  /*1290*/  @P1 REDG.E.ADD.STRONG.GPU desc[UR6][R4.64+0x8], R9 ;  /* 0x000008090400198e */ /* 0x0003e2000c12e106 */
[----:B------:R-:W-:-:S03]  /*12a0*/  MOV R25, UR16 ;  /* 0x0000001000197c02 */ /* 0x000fc60008000f00 */
[----:B------:R2:W-:Y:S01]  /*12b0*/  @P1 REDG.E.ADD.STRONG.GPU desc[UR6][R4.64+0xc], R15 ;  /* 0x00000c0f0400198e */ /* 0x0005e2000c12e106 */
[----:B------:R-:W-:-:S03]  /*12c0*/  MOV R27, UR17 ;  /* 0x00000011001b7c02 */ /* 0x000fc60008000f00 */
[----:B------:R3:W-:Y:S01]  /*12d0*/  @P1 REDG.E.ADD.STRONG.GPU desc[UR6][R4.64+0x10], R17 ;  /* 0x000010110400198e */ /* 0x0007e2000c12e106 */
[----:B0-----:R-:W-:-:S03]  /*12e0*/  MOV R13, UR19 ;  /* 0x00000013000d7c02 */ /* 0x001fc60008000f00 */
[----:B------:R0:W-:Y:S01]  /*12f0*/  @P1 REDG.E.ADD.STRONG.GPU desc[UR6][R4.64+0x14], R19 ;  /* 0x000014130400198e */ /* 0x0001e2000c12e106 */
[----:B-1----:R-:W-:-:S03]  /*1300*/  IMAD.U32 R9, RZ, RZ, UR18 ;  /* 0x00000012ff097e24 */ /* 0x002fc6000f8e00ff */
[----:B------:R1:W-:Y:S01]  /*1310*/  @P1 REDG.E.ADD.STRONG.GPU desc[UR6][R4.64+0x18], R11 ;  /* 0x0000180b0400198e */ /* 0x0003e2000c12e106 */
[----:B--2---:R-:W-:-:S03]  /*1320*/  MOV R15, UR20 ;  /* 0x00000014000f7c02 */ /* 0x004fc60008000f00 */
[----:B------:R1:W-:Y:S01]  /*1330*/  @P1 REDG.E.ADD.STRONG.GPU desc[UR6][R4.64+0x1c], R21 ;  /* 0x00001c150400198e */ /* 0x0003e2000c12e106 */
[----:B---3--:R-:W-:-:S03]  /*1340*/  IMAD.U32 R17, RZ, RZ, UR4 ;  /* 0x00000004ff117e24 */ /* 0x008fc6000f8e00ff */
[----:B------:R1:W-:Y:S01]  /*1350*/  @P1 REDG.E.ADD.STRONG.GPU desc[UR6][R4.64+0x20], R23 ;  /* 0x000020170400198e */ /* 0x0003e2000c12e106 */
[----:B0-----:R-:W-:-:S03]  /*1360*/  MOV R19, UR5 ;  /* 0x0000000500137c02 */ /* 0x001fc60008000f00 */
[----:B------:R1:W-:Y:S04]  /*1370*/  @P1 REDG.E.ADD.STRONG.GPU desc[UR6][R4.64+0x24], R25 ;  /* 0x000024190400198e */ /* 0x0003e8000c12e106 */
[----:B------:R1:W-:Y:S04]  /*1380*/  @P1 REDG.E.ADD.STRONG.GPU desc[UR6][R4.64+0x28], R27 ;  /* 0x0000281b0400198e */ /* 0x0003e8000c12e106 */
[----:B------:R1:W-:Y:S04]  /*1390*/  @P1 REDG.E.ADD.STRONG.GPU desc[UR6][R4.64+0x2c], R9 ;  /* 0x00002c090400198e */ /* 0x0003e8000c12e106 */
[----:B------:R1:W-:Y:S04]  /*13a0*/  @P1 REDG.E.ADD.STRONG.GPU desc[UR6][R4.64+0x30], R13 ;  /* 0x0000300d0400198e */ /* 0x0003e8000c12e106 */
[----:B------:R1:W-:Y:S04]  /*13b0*/  @P1 REDG.E.ADD.STRONG.GPU desc[UR6][R4.64+0x34], R15 ;  /* 0x0000340f0400198e */ /* 0x0003e8000c12e106 */
[----:B------:R1:W-:Y:S04]  /*13c0*/  @P1 REDG.E.ADD.STRONG.GPU desc[UR6][R4.64+0x38], R17 ;  /* 0x000038110400198e */ /* 0x0003e8000c12e106 */
[----:B------:R1:W-:Y:S02]  /*13d0*/  @P1 REDG.E.ADD.STRONG.GPU desc[UR6][R4.64+0x3c], R19 ;  /* 0x00003c130400198e */ /* 0x0003e4000c12e106 */
.L_x_5:
[----:B------:R-:W-:Y:S05]  /*13e0*/  BSYNC.RECONVERGENT B0 ;  /* 0x0000000000007941 */ /* 0x000fea0003800200 */
.L_x_4:
[----:B------:R-:W-:Y:S01]  /*13f0*/  IADD3 R2, PT, PT, R2, 0x10, RZ ;  /* 0x0000001002027810 */ /* 0x000fe20007ffe0ff */
[----:B------:R-:W-:Y:S06]  /*1400*/  @P0 BRA `(.L_x_6) ;  /* 0xffffffec00380947 */ /* 0x000fec000383ffff */
[----:B------:R-:W-:Y:S05]  /*1410*/  EXIT ;  /* 0x000000000000794d */ /* 0x000fea0003800000 */
.L_x_7:
        /* <DEDUP_REMOVED lines=14> */
.L_x_9:


//--------------------- .nv.shared.reserved.0     --------------------------
	.section	.nv.shared.reserved.0,"aw",@nobits
	.weak		__nv_reservedSMEM_offset_0_alias
	.size		__nv_reservedSMEM_offset_0_alias, 0, 64
	.other		__nv_reservedSMEM_offset_0_alias,@"STO_CUDA_RESERVED_SHARED STV_DEFAULT"
__nv_reservedSMEM_offset_0_alias:
	.zero		0
	.zero		64


//--------------------- .nv.constant0._Z11kernel_8192PiS_S_ --------------------------
	.section	.nv.constant0._Z11kernel_8192PiS_S_,"a",@progbits
	.sectionflags	@""
	.align	4
.nv.constant0._Z11kernel_8192PiS_S_:
	.zero		920


//--------------------- .nv.constant0._Z6kernelPiS_S_ii --------------------------
	.section	.nv.constant0._Z6kernelPiS_S_ii,"a",@progbits
	.sectionflags	@""
	.align	4
.nv.constant0._Z6kernelPiS_S_ii:
	.zero		928


//--------------------- SYMBOLS --------------------------

	.type		.nv.reservedSmem.offset0,@object
	.size		.nv.reservedSmem.offset0,0x4
